//
// Generated by NVIDIA NVVM Compiler
//
// Compiler Build ID: CL-36424714
// Cuda compilation tools, release 13.0, V13.0.88
// Based on NVVM 20.0.0
//

.version 9.0
.target sm_100
.address_size 64

	// .globl	_Z14calculate_tempiPdPfS_S0_S_S0_iiiidfdfdfdfdfdfS0_
.extern .func  (.param .b32 func_retval0) vprintf
(
	.param .b64 vprintf_param_0,
	.param .b64 vprintf_param_1
)
;
// _ZZ14calculate_tempiPdPfS_S0_S_S0_iiiidfdfdfdfdfdfS0_E12temp_on_cuda has been demoted
// _ZZ14calculate_tempiPdPfS_S0_S_S0_iiiidfdfdfdfdfdfS0_E13power_on_cuda has been demoted
// _ZZ14calculate_tempiPdPfS_S0_S_S0_iiiidfdfdfdfdfdfS0_E6temp_t has been demoted
// _ZZ14calculate_tempiPdPfS_S0_S_S0_iiiidfdfdfdfdfdfS0_E20temp_on_cuda_reduced has been demoted
// _ZZ14calculate_tempiPdPfS_S0_S_S0_iiiidfdfdfdfdfdfS0_E21power_on_cuda_reduced has been demoted
// _ZZ14calculate_tempiPdPfS_S0_S_S0_iiiidfdfdfdfdfdfS0_E14temp_t_reduced has been demoted
.global .align 1 .b8 $str[24] = {114, 101, 108, 97, 116, 105, 118, 101, 58, 32, 37, 102, 32, 47, 32, 37, 102, 32, 61, 32, 37, 102, 10};
.global .align 1 .b8 $str$1[24] = {97, 98, 115, 111, 108, 117, 116, 101, 58, 32, 37, 102, 32, 45, 32, 37, 102, 32, 61, 32, 37, 102, 10};
.global .align 1 .b8 $str$2[51] = {105, 110, 112, 117, 116, 115, 32, 102, 108, 111, 97, 116, 58, 32, 82, 121, 32, 61, 32, 37, 102, 44, 32, 82, 120, 32, 61, 32, 37, 102, 44, 32, 82, 122, 32, 61, 32, 37, 102, 44, 32, 67, 97, 112, 32, 61, 32, 37, 102, 10};
.global .align 1 .b8 $str$3[78] = {116, 101, 109, 112, 32, 102, 108, 111, 97, 116, 58, 32, 116, 121, 32, 120, 32, 116, 120, 32, 61, 32, 37, 102, 44, 32, 83, 32, 120, 32, 116, 120, 32, 61, 32, 37, 102, 44, 32, 78, 32, 120, 32, 116, 120, 32, 61, 32, 37, 102, 44, 32, 116, 121, 32, 120, 32, 69, 32, 61, 32, 37, 102, 44, 32, 116, 121, 32, 120, 32, 87, 32, 61, 32, 37, 102, 10};
.global .align 1 .b8 $str$4[18] = {112, 111, 119, 101, 114, 32, 102, 108, 111, 97, 116, 58, 32, 37, 102, 10, 10};
.global .align 1 .b8 $str$5[56] = {105, 110, 112, 117, 116, 115, 32, 100, 111, 117, 98, 108, 101, 58, 32, 82, 121, 32, 61, 32, 37, 108, 102, 44, 32, 82, 120, 32, 61, 32, 37, 108, 102, 44, 32, 82, 122, 32, 61, 32, 37, 108, 102, 44, 32, 67, 97, 112, 32, 61, 32, 37, 108, 102, 10};
.global .align 1 .b8 $str$6[84] = {116, 101, 109, 112, 32, 100, 111, 117, 98, 108, 101, 58, 32, 116, 121, 32, 120, 32, 116, 120, 32, 61, 32, 37, 108, 102, 44, 32, 83, 32, 120, 32, 116, 120, 32, 61, 32, 37, 108, 102, 44, 32, 78, 32, 120, 32, 116, 120, 32, 61, 32, 37, 108, 102, 44, 32, 116, 121, 32, 120, 32, 69, 32, 61, 32, 37, 108, 102, 44, 32, 116, 121, 32, 120, 32, 87, 32, 61, 32, 37, 108, 102, 10};
.global .align 1 .b8 $str$7[18] = {112, 111, 119, 101, 114, 32, 102, 108, 111, 97, 116, 58, 32, 37, 108, 102, 10};

.visible .entry _Z14calculate_tempiPdPfS_S0_S_S0_iiiidfdfdfdfdfdfS0_(
	.param .u32 _Z14calculate_tempiPdPfS_S0_S_S0_iiiidfdfdfdfdfdfS0__param_0,
	.param .u64 .ptr .align 1 _Z14calculate_tempiPdPfS_S0_S_S0_iiiidfdfdfdfdfdfS0__param_1,
	.param .u64 .ptr .align 1 _Z14calculate_tempiPdPfS_S0_S_S0_iiiidfdfdfdfdfdfS0__param_2,
	.param .u64 .ptr .align 1 _Z14calculate_tempiPdPfS_S0_S_S0_iiiidfdfdfdfdfdfS0__param_3,
	.param .u64 .ptr .align 1 _Z14calculate_tempiPdPfS_S0_S_S0_iiiidfdfdfdfdfdfS0__param_4,
	.param .u64 .ptr .align 1 _Z14calculate_tempiPdPfS_S0_S_S0_iiiidfdfdfdfdfdfS0__param_5,
	.param .u64 .ptr .align 1 _Z14calculate_tempiPdPfS_S0_S_S0_iiiidfdfdfdfdfdfS0__param_6,
	.param .u32 _Z14calculate_tempiPdPfS_S0_S_S0_iiiidfdfdfdfdfdfS0__param_7,
	.param .u32 _Z14calculate_tempiPdPfS_S0_S_S0_iiiidfdfdfdfdfdfS0__param_8,
	.param .u32 _Z14calculate_tempiPdPfS_S0_S_S0_iiiidfdfdfdfdfdfS0__param_9,
	.param .u32 _Z14calculate_tempiPdPfS_S0_S_S0_iiiidfdfdfdfdfdfS0__param_10,
	.param .f64 _Z14calculate_tempiPdPfS_S0_S_S0_iiiidfdfdfdfdfdfS0__param_11,
	.param .f32 _Z14calculate_tempiPdPfS_S0_S_S0_iiiidfdfdfdfdfdfS0__param_12,
	.param .f64 _Z14calculate_tempiPdPfS_S0_S_S0_iiiidfdfdfdfdfdfS0__param_13,
	.param .f32 _Z14calculate_tempiPdPfS_S0_S_S0_iiiidfdfdfdfdfdfS0__param_14,
	.param .f64 _Z14calculate_tempiPdPfS_S0_S_S0_iiiidfdfdfdfdfdfS0__param_15,
	.param .f32 _Z14calculate_tempiPdPfS_S0_S_S0_iiiidfdfdfdfdfdfS0__param_16,
	.param .f64 _Z14calculate_tempiPdPfS_S0_S_S0_iiiidfdfdfdfdfdfS0__param_17,
	.param .f32 _Z14calculate_tempiPdPfS_S0_S_S0_iiiidfdfdfdfdfdfS0__param_18,
	.param .f64 _Z14calculate_tempiPdPfS_S0_S_S0_iiiidfdfdfdfdfdfS0__param_19,
	.param .f32 _Z14calculate_tempiPdPfS_S0_S_S0_iiiidfdfdfdfdfdfS0__param_20,
	.param .f64 _Z14calculate_tempiPdPfS_S0_S_S0_iiiidfdfdfdfdfdfS0__param_21,
	.param .f32 _Z14calculate_tempiPdPfS_S0_S_S0_iiiidfdfdfdfdfdfS0__param_22,
	.param .u64 .ptr .align 1 _Z14calculate_tempiPdPfS_S0_S_S0_iiiidfdfdfdfdfdfS0__param_23
)
{
	.local .align 8 .b8 	__local_depot0[40];
	.reg .b64 	%SP;
	.reg .b64 	%SPL;
	.reg .pred 	%p<35>;
	.reg .b32 	%r<124>;
	.reg .b32 	%f<42>;
	.reg .b64 	%rd<42>;
	.reg .b64 	%fd<54>;
	// demoted variable
	.shared .align 8 .b8 _ZZ14calculate_tempiPdPfS_S0_S_S0_iiiidfdfdfdfdfdfS0_E12temp_on_cuda[2048];
	// demoted variable
	.shared .align 8 .b8 _ZZ14calculate_tempiPdPfS_S0_S_S0_iiiidfdfdfdfdfdfS0_E13power_on_cuda[2048];
	// demoted variable
	.shared .align 8 .b8 _ZZ14calculate_tempiPdPfS_S0_S_S0_iiiidfdfdfdfdfdfS0_E6temp_t[2048];
	// demoted variable
	.shared .align 4 .b8 _ZZ14calculate_tempiPdPfS_S0_S_S0_iiiidfdfdfdfdfdfS0_E20temp_on_cuda_reduced[1024];
	// demoted variable
	.shared .align 4 .b8 _ZZ14calculate_tempiPdPfS_S0_S_S0_iiiidfdfdfdfdfdfS0_E21power_on_cuda_reduced[1024];
	// demoted variable
	.shared .align 4 .b8 _ZZ14calculate_tempiPdPfS_S0_S_S0_iiiidfdfdfdfdfdfS0_E14temp_t_reduced[1024];
	mov.u64 	%SPL, __local_depot0;
	cvta.local.u64 	%SP, %SPL;
	ld.param.u32 	%r36, [_Z14calculate_tempiPdPfS_S0_S_S0_iiiidfdfdfdfdfdfS0__param_0];
	ld.param.u64 	%rd1, [_Z14calculate_tempiPdPfS_S0_S_S0_iiiidfdfdfdfdfdfS0__param_1];
	ld.param.u64 	%rd2, [_Z14calculate_tempiPdPfS_S0_S_S0_iiiidfdfdfdfdfdfS0__param_2];
	ld.param.u64 	%rd3, [_Z14calculate_tempiPdPfS_S0_S_S0_iiiidfdfdfdfdfdfS0__param_3];
	ld.param.u64 	%rd4, [_Z14calculate_tempiPdPfS_S0_S_S0_iiiidfdfdfdfdfdfS0__param_4];
	ld.param.u64 	%rd6, [_Z14calculate_tempiPdPfS_S0_S_S0_iiiidfdfdfdfdfdfS0__param_6];
	ld.param.u32 	%r37, [_Z14calculate_tempiPdPfS_S0_S_S0_iiiidfdfdfdfdfdfS0__param_7];
	ld.param.u32 	%r38, [_Z14calculate_tempiPdPfS_S0_S_S0_iiiidfdfdfdfdfdfS0__param_8];
	ld.param.u32 	%r39, [_Z14calculate_tempiPdPfS_S0_S_S0_iiiidfdfdfdfdfdfS0__param_9];
	ld.param.u32 	%r40, [_Z14calculate_tempiPdPfS_S0_S_S0_iiiidfdfdfdfdfdfS0__param_10];
	ld.param.f64 	%fd5, [_Z14calculate_tempiPdPfS_S0_S_S0_iiiidfdfdfdfdfdfS0__param_11];
	ld.param.f32 	%f8, [_Z14calculate_tempiPdPfS_S0_S_S0_iiiidfdfdfdfdfdfS0__param_12];
	ld.param.f64 	%fd6, [_Z14calculate_tempiPdPfS_S0_S_S0_iiiidfdfdfdfdfdfS0__param_13];
	ld.param.f32 	%f9, [_Z14calculate_tempiPdPfS_S0_S_S0_iiiidfdfdfdfdfdfS0__param_14];
	ld.param.f64 	%fd7, [_Z14calculate_tempiPdPfS_S0_S_S0_iiiidfdfdfdfdfdfS0__param_15];
	ld.param.f32 	%f10, [_Z14calculate_tempiPdPfS_S0_S_S0_iiiidfdfdfdfdfdfS0__param_16];
	ld.param.f64 	%fd8, [_Z14calculate_tempiPdPfS_S0_S_S0_iiiidfdfdfdfdfdfS0__param_17];
	ld.param.f32 	%f11, [_Z14calculate_tempiPdPfS_S0_S_S0_iiiidfdfdfdfdfdfS0__param_18];
	ld.param.f64 	%fd9, [_Z14calculate_tempiPdPfS_S0_S_S0_iiiidfdfdfdfdfdfS0__param_19];
	ld.param.f32 	%f12, [_Z14calculate_tempiPdPfS_S0_S_S0_iiiidfdfdfdfdfdfS0__param_20];
	mov.u32 	%r41, %ctaid.x;
	mov.u32 	%r42, %ctaid.y;
	mov.u32 	%r1, %tid.x;
	mov.u32 	%r2, %tid.y;
	div.rn.f64 	%fd1, %fd9, %fd5;
	div.rn.f32 	%f1, %f12, %f8;
	rcp.rn.f64 	%fd2, %fd6;
	rcp.rn.f64 	%fd3, %fd7;
	rcp.rn.f64 	%fd4, %fd8;
	rcp.rn.f32 	%f2, %f9;
	rcp.rn.f32 	%f3, %f10;
	rcp.rn.f32 	%f4, %f11;
	shl.b32 	%r43, %r36, 1;
	sub.s32 	%r44, 16, %r43;
	mul.lo.s32 	%r45, %r44, %r42;
	sub.s32 	%r3, %r45, %r40;
	mul.lo.s32 	%r46, %r44, %r41;
	sub.s32 	%r4, %r46, %r39;
	add.s32 	%r47, %r3, %r2;
	add.s32 	%r5, %r4, %r1;
	mad.lo.s32 	%r6, %r47, %r37, %r5;
	setp.lt.s32 	%p3, %r47, 0;
	setp.ge.s32 	%p4, %r47, %r38;
	shl.b32 	%r48, %r2, 7;
	mov.u32 	%r49, _ZZ14calculate_tempiPdPfS_S0_S_S0_iiiidfdfdfdfdfdfS0_E12temp_on_cuda;
	add.s32 	%r7, %r49, %r48;
	shl.b32 	%r50, %r1, 3;
	add.s32 	%r8, %r7, %r50;
	mov.u32 	%r51, _ZZ14calculate_tempiPdPfS_S0_S_S0_iiiidfdfdfdfdfdfS0_E13power_on_cuda;
	add.s32 	%r52, %r51, %r48;
	add.s32 	%r9, %r52, %r50;
	shl.b32 	%r53, %r2, 6;
	mov.u32 	%r54, _ZZ14calculate_tempiPdPfS_S0_S_S0_iiiidfdfdfdfdfdfS0_E20temp_on_cuda_reduced;
	add.s32 	%r10, %r54, %r53;
	shl.b32 	%r55, %r1, 2;
	add.s32 	%r11, %r10, %r55;
	mov.u32 	%r56, _ZZ14calculate_tempiPdPfS_S0_S_S0_iiiidfdfdfdfdfdfS0_E21power_on_cuda_reduced;
	add.s32 	%r57, %r56, %r53;
	add.s32 	%r12, %r57, %r55;
	or.pred  	%p5, %p3, %p4;
	@%p5 bra 	$L__BB0_3;
	setp.lt.s32 	%p6, %r5, 0;
	setp.ge.s32 	%p7, %r5, %r37;
	or.pred  	%p8, %p6, %p7;
	@%p8 bra 	$L__BB0_3;
	cvta.to.global.u64 	%rd7, %rd3;
	mul.wide.s32 	%rd8, %r6, 8;
	add.s64 	%rd9, %rd7, %rd8;
	ld.global.f64 	%fd10, [%rd9];
	st.shared.f64 	[%r8], %fd10;
	cvta.to.global.u64 	%rd10, %rd1;
	add.s64 	%rd11, %rd10, %rd8;
	ld.global.f64 	%fd11, [%rd11];
	st.shared.f64 	[%r9], %fd11;
	cvta.to.global.u64 	%rd12, %rd4;
	mul.wide.s32 	%rd13, %r6, 4;
	add.s64 	%rd14, %rd12, %rd13;
	ld.global.f32 	%f13, [%rd14];
	st.shared.f32 	[%r11], %f13;
	cvta.to.global.u64 	%rd15, %rd2;
	add.s64 	%rd16, %rd15, %rd13;
	ld.global.f32 	%f14, [%rd16];
	st.shared.f32 	[%r12], %f14;
$L__BB0_3:
	bar.sync 	0;
	neg.s32 	%r58, %r3;
	shr.s32 	%r59, %r3, 31;
	and.b32  	%r13, %r59, %r58;
	add.s32 	%r60, %r3, 15;
	setp.lt.s32 	%p10, %r60, %r38;
	not.b32 	%r61, %r3;
	add.s32 	%r62, %r38, %r61;
	selp.b32 	%r14, 15, %r62, %p10;
	neg.s32 	%r63, %r4;
	shr.s32 	%r64, %r4, 31;
	and.b32  	%r15, %r64, %r63;
	add.s32 	%r65, %r4, 15;
	setp.lt.s32 	%p11, %r65, %r37;
	not.b32 	%r66, %r4;
	add.s32 	%r67, %r37, %r66;
	selp.b32 	%r16, 15, %r67, %p11;
	setp.lt.s32 	%p12, %r36, 1;
	mov.u32 	%r69, _ZZ14calculate_tempiPdPfS_S0_S_S0_iiiidfdfdfdfdfdfS0_E6temp_t;
	add.s32 	%r70, %r69, %r48;
	add.s32 	%r17, %r70, %r50;
	mov.u32 	%r73, _ZZ14calculate_tempiPdPfS_S0_S_S0_iiiidfdfdfdfdfdfS0_E14temp_t_reduced;
	add.s32 	%r74, %r73, %r53;
	add.s32 	%r18, %r74, %r55;
	@%p12 bra 	$L__BB0_13;
	add.s32 	%r78, %r2, -1;
	max.s32 	%r79, %r78, %r13;
	add.s32 	%r80, %r2, 1;
	min.s32 	%r81, %r80, %r14;
	add.s32 	%r82, %r1, -1;
	max.s32 	%r83, %r82, %r15;
	add.s32 	%r84, %r1, 1;
	min.s32 	%r85, %r84, %r16;
	shl.b32 	%r86, %r81, 7;
	add.s32 	%r88, %r49, %r86;
	add.s32 	%r19, %r88, %r50;
	shl.b32 	%r90, %r79, 7;
	add.s32 	%r91, %r49, %r90;
	add.s32 	%r20, %r91, %r50;
	shl.b32 	%r92, %r85, 3;
	add.s32 	%r21, %r7, %r92;
	shl.b32 	%r93, %r83, 3;
	add.s32 	%r22, %r7, %r93;
	shl.b32 	%r94, %r81, 6;
	add.s32 	%r96, %r54, %r94;
	add.s32 	%r23, %r96, %r55;
	shl.b32 	%r98, %r79, 6;
	add.s32 	%r99, %r54, %r98;
	add.s32 	%r24, %r99, %r55;
	shl.b32 	%r100, %r85, 2;
	add.s32 	%r25, %r10, %r100;
	shl.b32 	%r101, %r83, 2;
	add.s32 	%r26, %r10, %r101;
	neg.s32 	%r123, %r36;
	mov.b32 	%r122, -1;
	mov.b32 	%r121, 1;
	add.u64 	%rd17, %SP, 0;
	mov.u64 	%rd19, $str;
	mov.u64 	%rd21, $str$1;
	cvt.f64.f32 	%fd36, %f3;
	mov.u64 	%rd23, $str$2;
	mov.u64 	%rd25, $str$3;
	mov.u64 	%rd27, $str$4;
$L__BB0_5:
	add.s32 	%r31, %r121, -1;
	setp.le.u32 	%p14, %r1, %r31;
	add.s32 	%r32, %r122, 15;
	setp.gt.s32 	%p15, %r1, %r32;
	mov.pred 	%p33, -1;
	or.pred  	%p16, %p14, %p15;
	@%p16 bra 	$L__BB0_9;
	setp.gt.s32 	%p18, %r2, %r14;
	setp.lt.s32 	%p19, %r2, %r13;
	setp.gt.s32 	%p20, %r1, %r16;
	setp.lt.s32 	%p21, %r1, %r15;
	setp.le.u32 	%p22, %r2, %r31;
	setp.gt.s32 	%p23, %r2, %r32;
	or.pred  	%p24, %p22, %p23;
	or.pred  	%p25, %p24, %p21;
	or.pred  	%p26, %p25, %p20;
	or.pred  	%p27, %p26, %p19;
	or.pred  	%p28, %p27, %p18;
	@%p28 bra 	$L__BB0_9;
	ld.shared.f64 	%fd12, [%r8];
	ld.shared.f64 	%fd13, [%r9];
	ld.shared.f64 	%fd14, [%r19];
	ld.shared.f64 	%fd15, [%r20];
	add.f64 	%fd16, %fd14, %fd15;
	add.f64 	%fd17, %fd12, %fd12;
	sub.f64 	%fd18, %fd16, %fd17;
	fma.rn.f64 	%fd19, %fd3, %fd18, %fd13;
	ld.shared.f64 	%fd20, [%r21];
	ld.shared.f64 	%fd21, [%r22];
	add.f64 	%fd22, %fd20, %fd21;
	sub.f64 	%fd23, %fd22, %fd17;
	fma.rn.f64 	%fd24, %fd2, %fd23, %fd19;
	mov.f64 	%fd25, 0d4054000000000000;
	sub.f64 	%fd26, %fd25, %fd12;
	fma.rn.f64 	%fd27, %fd4, %fd26, %fd24;
	fma.rn.f64 	%fd28, %fd1, %fd27, %fd12;
	st.shared.f64 	[%r17], %fd28;
	ld.shared.f32 	%f15, [%r11];
	ld.shared.f32 	%f16, [%r12];
	ld.shared.f32 	%f17, [%r23];
	ld.shared.f32 	%f18, [%r24];
	add.f32 	%f19, %f17, %f18;
	add.f32 	%f20, %f15, %f15;
	sub.f32 	%f21, %f19, %f20;
	fma.rn.f32 	%f22, %f3, %f21, %f16;
	ld.shared.f32 	%f23, [%r25];
	ld.shared.f32 	%f24, [%r26];
	add.f32 	%f25, %f23, %f24;
	sub.f32 	%f26, %f25, %f20;
	fma.rn.f32 	%f27, %f2, %f26, %f22;
	mov.f32 	%f28, 0f42A00000;
	sub.f32 	%f29, %f28, %f15;
	fma.rn.f32 	%f30, %f4, %f29, %f27;
	fma.rn.f32 	%f5, %f1, %f30, %f15;
	st.shared.f32 	[%r18], %f5;
	cvt.rn.f32.f64 	%f6, %fd28;
	div.rn.f32 	%f7, %f6, %f5;
	setp.ltu.f32 	%p30, %f7, 0f3F8049A1;
	mov.pred 	%p33, 0;
	@%p30 bra 	$L__BB0_9;
	cvt.f64.f32 	%fd29, %f6;
	cvt.f64.f32 	%fd30, %f5;
	cvt.f64.f32 	%fd31, %f7;
	cvta.to.local.u64 	%rd18, %rd17;
	st.local.f64 	[%rd18], %fd29;
	st.local.f64 	[%rd18+8], %fd30;
	st.local.f64 	[%rd18+16], %fd31;
	cvta.global.u64 	%rd20, %rd19;
	{ // callseq 0, 0
	.param .b64 param0;
	st.param.b64 	[param0], %rd20;
	.param .b64 param1;
	st.param.b64 	[param1], %rd17;
	.param .b32 retval0;
	call.uni (retval0), 
	vprintf, 
	(
	param0, 
	param1
	);
	ld.param.b32 	%r105, [retval0];
	} // callseq 0
	ld.shared.f64 	%fd32, [%r17];
	cvt.rn.f32.f64 	%f31, %fd32;
	cvt.f64.f32 	%fd33, %f31;
	ld.shared.f32 	%f32, [%r18];
	cvt.f64.f32 	%fd34, %f32;
	sub.f32 	%f33, %f31, %f32;
	cvt.f64.f32 	%fd35, %f33;
	st.local.f64 	[%rd18], %fd33;
	st.local.f64 	[%rd18+8], %fd34;
	st.local.f64 	[%rd18+16], %fd35;
	cvta.global.u64 	%rd22, %rd21;
	{ // callseq 1, 0
	.param .b64 param0;
	st.param.b64 	[param0], %rd22;
	.param .b64 param1;
	st.param.b64 	[param1], %rd17;
	.param .b32 retval0;
	call.uni (retval0), 
	vprintf, 
	(
	param0, 
	param1
	);
	ld.param.b32 	%r107, [retval0];
	} // callseq 1
	st.local.f64 	[%rd18], %fd36;
	cvt.f64.f32 	%fd37, %f2;
	st.local.f64 	[%rd18+8], %fd37;
	cvt.f64.f32 	%fd38, %f4;
	st.local.f64 	[%rd18+16], %fd38;
	cvt.f64.f32 	%fd39, %f1;
	st.local.f64 	[%rd18+24], %fd39;
	cvta.global.u64 	%rd24, %rd23;
	{ // callseq 2, 0
	.param .b64 param0;
	st.param.b64 	[param0], %rd24;
	.param .b64 param1;
	st.param.b64 	[param1], %rd17;
	.param .b32 retval0;
	call.uni (retval0), 
	vprintf, 
	(
	param0, 
	param1
	);
	ld.param.b32 	%r109, [retval0];
	} // callseq 2
	ld.shared.f32 	%f34, [%r11];
	cvt.f64.f32 	%fd40, %f34;
	ld.shared.f32 	%f35, [%r23];
	cvt.f64.f32 	%fd41, %f35;
	ld.shared.f32 	%f36, [%r24];
	cvt.f64.f32 	%fd42, %f36;
	ld.shared.f32 	%f37, [%r25];
	cvt.f64.f32 	%fd43, %f37;
	ld.shared.f32 	%f38, [%r26];
	cvt.f64.f32 	%fd44, %f38;
	st.local.f64 	[%rd18], %fd40;
	st.local.f64 	[%rd18+8], %fd41;
	st.local.f64 	[%rd18+16], %fd42;
	st.local.f64 	[%rd18+24], %fd43;
	st.local.f64 	[%rd18+32], %fd44;
	cvta.global.u64 	%rd26, %rd25;
	{ // callseq 3, 0
	.param .b64 param0;
	st.param.b64 	[param0], %rd26;
	.param .b64 param1;
	st.param.b64 	[param1], %rd17;
	.param .b32 retval0;
	call.uni (retval0), 
	vprintf, 
	(
	param0, 
	param1
	);
	ld.param.b32 	%r111, [retval0];
	} // callseq 3
	ld.shared.f32 	%f39, [%r12];
	cvt.f64.f32 	%fd45, %f39;
	st.local.f64 	[%rd18], %fd45;
	cvta.global.u64 	%rd28, %rd27;
	{ // callseq 4, 0
	.param .b64 param0;
	st.param.b64 	[param0], %rd28;
	.param .b64 param1;
	st.param.b64 	[param1], %rd17;
	.param .b32 retval0;
	call.uni (retval0), 
	vprintf, 
	(
	param0, 
	param1
	);
	ld.param.b32 	%r113, [retval0];
	} // callseq 4
	st.local.f64 	[%rd18], %fd3;
	st.local.f64 	[%rd18+8], %fd2;
	st.local.f64 	[%rd18+16], %fd4;
	st.local.f64 	[%rd18+24], %fd1;
	mov.u64 	%rd29, $str$5;
	cvta.global.u64 	%rd30, %rd29;
	{ // callseq 5, 0
	.param .b64 param0;
	st.param.b64 	[param0], %rd30;
	.param .b64 param1;
	st.param.b64 	[param1], %rd17;
	.param .b32 retval0;
	call.uni (retval0), 
	vprintf, 
	(
	param0, 
	param1
	);
	ld.param.b32 	%r115, [retval0];
	} // callseq 5
	ld.shared.f64 	%fd46, [%r8];
	ld.shared.f64 	%fd47, [%r19];
	ld.shared.f64 	%fd48, [%r20];
	ld.shared.f64 	%fd49, [%r21];
	ld.shared.f64 	%fd50, [%r22];
	st.local.f64 	[%rd18], %fd46;
	st.local.f64 	[%rd18+8], %fd47;
	st.local.f64 	[%rd18+16], %fd48;
	st.local.f64 	[%rd18+24], %fd49;
	st.local.f64 	[%rd18+32], %fd50;
	mov.u64 	%rd31, $str$6;
	cvta.global.u64 	%rd32, %rd31;
	{ // callseq 6, 0
	.param .b64 param0;
	st.param.b64 	[param0], %rd32;
	.param .b64 param1;
	st.param.b64 	[param1], %rd17;
	.param .b32 retval0;
	call.uni (retval0), 
	vprintf, 
	(
	param0, 
	param1
	);
	ld.param.b32 	%r117, [retval0];
	} // callseq 6
	ld.shared.f64 	%fd51, [%r9];
	st.local.f64 	[%rd18], %fd51;
	mov.u64 	%rd33, $str$7;
	cvta.global.u64 	%rd34, %rd33;
	{ // callseq 7, 0
	.param .b64 param0;
	st.param.b64 	[param0], %rd34;
	.param .b64 param1;
	st.param.b64 	[param1], %rd17;
	.param .b32 retval0;
	call.uni (retval0), 
	vprintf, 
	(
	param0, 
	param1
	);
	ld.param.b32 	%r119, [retval0];
	} // callseq 7
$L__BB0_9:
	bar.sync 	0;
	add.s32 	%r123, %r123, 1;
	setp.eq.s32 	%p32, %r123, 0;
	@%p32 bra 	$L__BB0_13;
	@%p33 bra 	$L__BB0_12;
	ld.shared.f64 	%fd52, [%r17];
	st.shared.f64 	[%r8], %fd52;
	ld.shared.f32 	%f40, [%r18];
	st.shared.f32 	[%r11], %f40;
$L__BB0_12:
	bar.sync 	0;
	add.s32 	%r122, %r122, -1;
	add.s32 	%r121, %r121, 1;
	bra.uni 	$L__BB0_5;
$L__BB0_13:
	@%p33 bra 	$L__BB0_15;
	ld.param.u64 	%rd41, [_Z14calculate_tempiPdPfS_S0_S_S0_iiiidfdfdfdfdfdfS0__param_5];
	ld.shared.f64 	%fd53, [%r17];
	cvta.to.global.u64 	%rd35, %rd41;
	mul.wide.s32 	%rd36, %r6, 8;
	add.s64 	%rd37, %rd35, %rd36;
	st.global.f64 	[%rd37], %fd53;
	ld.shared.f32 	%f41, [%r18];
	cvta.to.global.u64 	%rd38, %rd6;
	mul.wide.s32 	%rd39, %r6, 4;
	add.s64 	%rd40, %rd38, %rd39;
	st.global.f32 	[%rd40], %f41;
$L__BB0_15:
	ret;

}
	// .globl	_Z16compareOutputGPUIdfEvPT_PT0_S3_
.visible .entry _Z16compareOutputGPUIdfEvPT_PT0_S3_(
	.param .u64 .ptr .align 1 _Z16compareOutputGPUIdfEvPT_PT0_S3__param_0,
	.param .u64 .ptr .align 1 _Z16compareOutputGPUIdfEvPT_PT0_S3__param_1,
	.param .u64 .ptr .align 1 _Z16compareOutputGPUIdfEvPT_PT0_S3__param_2
)
{
	.reg .b32 	%r<5>;
	.reg .b32 	%f<4>;
	.reg .b64 	%rd<12>;
	.reg .b64 	%fd<2>;

	ld.param.u64 	%rd1, [_Z16compareOutputGPUIdfEvPT_PT0_S3__param_0];
	ld.param.u64 	%rd2, [_Z16compareOutputGPUIdfEvPT_PT0_S3__param_1];
	ld.param.u64 	%rd3, [_Z16compareOutputGPUIdfEvPT_PT0_S3__param_2];
	cvta.to.global.u64 	%rd4, %rd3;
	cvta.to.global.u64 	%rd5, %rd2;
	cvta.to.global.u64 	%rd6, %rd1;
	mov.u32 	%r1, %ctaid.x;
	mov.u32 	%r2, %ntid.x;
	mov.u32 	%r3, %tid.x;
	mad.lo.s32 	%r4, %r1, %r2, %r3;
	mul.wide.u32 	%rd7, %r4, 8;
	add.s64 	%rd8, %rd6, %rd7;
	ld.global.f64 	%fd1, [%rd8];
	cvt.rn.f32.f64 	%f1, %fd1;
	mul.wide.u32 	%rd9, %r4, 4;
	add.s64 	%rd10, %rd5, %rd9;
	ld.global.f32 	%f2, [%rd10];
	div.rn.f32 	%f3, %f1, %f2;
	add.s64 	%rd11, %rd4, %rd9;
	st.global.f32 	[%rd11], %f3;
	ret;

}


// ===== COMPILED SASS (sm_100) =====

	.target	sm_100

	.elftype	@"ET_EXEC"


//--------------------- .note.nv.tkinfo           --------------------------
	.section	.note.nv.tkinfo,"",@"SHT_NOTE"
	.sectionflags	@"SHF_NOTE_NV_TKINFO"
	.tkinfo
        /*0018*/ 	.word	0x00000002
        /*0030*/ 	.string	""
        /*0030*/ 	.string	"ptxas"
        /*0030*/ 	.string	"Cuda compilation tools, release 13.0, V13.0.88"
        /*0030*/ 	.string	"Build cuda_13.0.r13.0/compiler.36424714_0"
        /*0030*/ 	.string	"-arch sm_100 -m 64 "



//--------------------- .note.nv.cuinfo           --------------------------
	.section	.note.nv.cuinfo,"",@"SHT_NOTE"
	.sectionflags	@"SHF_NOTE_NV_CUINFO"
        /*0018*/ 	.short	0x0002
        /*001a*/ 	.short	0x0064
        /*001c*/ 	.short	0x0082
	.zero		2


//--------------------- .nv.info                  --------------------------
	.section	.nv.info,"",@"SHT_CUDA_INFO"
	.align	4


	//----- nvinfo : EIATTR_REGCOUNT
	.align		4
        /*0000*/ 	.byte	0x04, 0x2f
        /*0002*/ 	.short	(.L_9 - .L_8)
	.align		4
.L_8:
        /*0004*/ 	.word	index@(_Z14calculate_tempiPdPfS_S0_S_S0_iiiidfdfdfdfdfdfS0_)
        /*0008*/ 	.word	0x00000038


	//----- nvinfo : EIATTR_FRAME_SIZE
	.align		4
.L_9:
        /*000c*/ 	.byte	0x04, 0x11
        /*000e*/ 	.short	(.L_11 - .L_10)
	.align		4
.L_10:
        /*0010*/ 	.word	index@($__internal_4_$__cuda_sm3x_div_rn_noftz_f32_slowpath)
        /*0014*/ 	.word	0x00000028


	//----- nvinfo : EIATTR_FRAME_SIZE
	.align		4
.L_11:
        /*0018*/ 	.byte	0x04, 0x11
        /*001a*/ 	.short	(.L_13 - .L_12)
	.align		4
.L_12:
        /*001c*/ 	.word	index@($__internal_3_$__cuda_sm20_rcp_rn_f32_slowpath)
        /*0020*/ 	.word	0x00000028


	//----- nvinfo : EIATTR_FRAME_SIZE
	.align		4
.L_13:
        /*0024*/ 	.byte	0x04, 0x11
        /*0026*/ 	.short	(.L_15 - .L_14)
	.align		4
.L_14:
        /*0028*/ 	.word	index@($__internal_2_$__cuda_sm20_div_rn_f64_full)
        /*002c*/ 	.word	0x00000028


	//----- nvinfo : EIATTR_FRAME_SIZE
	.align		4
.L_15:
        /*0030*/ 	.byte	0x04, 0x11
        /*0032*/ 	.short	(.L_17 - .L_16)
	.align		4
.L_16:
        /*0034*/ 	.word	index@($__internal_1_$__cuda_sm20_dblrcp_rn_slowpath_v3)
        /*0038*/ 	.word	0x00000028


	//----- nvinfo : EIATTR_FRAME_SIZE
	.align		4
.L_17:
        /*003c*/ 	.byte	0x04, 0x11
        /*003e*/ 	.short	(.L_19 - .L_18)
	.align		4
.L_18:
        /*0040*/ 	.word	index@(_Z14calculate_tempiPdPfS_S0_S_S0_iiiidfdfdfdfdfdfS0_)
        /*0044*/ 	.word	0x00000028


	//----- nvinfo : EIATTR_REGCOUNT
	.align		4
.L_19:
        /*0048*/ 	.byte	0x04, 0x2f
        /*004a*/ 	.short	(.L_21 - .L_20)
	.align		4
.L_20:
        /*004c*/ 	.word	index@(_Z16compareOutputGPUIdfEvPT_PT0_S3_)
        /*0050*/ 	.word	0x00000010


	//----- nvinfo : EIATTR_FRAME_SIZE
	.align		4
.L_21:
        /*0054*/ 	.byte	0x04, 0x11
        /*0056*/ 	.short	(.L_23 - .L_22)
	.align		4
.L_22:
        /*0058*/ 	.word	index@($__internal_0_$__cuda_sm3x_div_rn_noftz_f32_slowpath)
        /*005c*/ 	.word	0x00000000


	//----- nvinfo : EIATTR_FRAME_SIZE
	.align		4
.L_23:
        /*0060*/ 	.byte	0x04, 0x11
        /*0062*/ 	.short	(.L_25 - .L_24)
	.align		4
.L_24:
        /*0064*/ 	.word	index@(_Z16compareOutputGPUIdfEvPT_PT0_S3_)
        /*0068*/ 	.word	0x00000000


	//----- nvinfo : EIATTR_MIN_STACK_SIZE
	.align		4
.L_25:
        /*006c*/ 	.byte	0x04, 0x12
        /*006e*/ 	.short	(.L_27 - .L_26)
	.align		4
.L_26:
        /*0070*/ 	.word	index@(_Z16compareOutputGPUIdfEvPT_PT0_S3_)
        /*0074*/ 	.word	0x00000000


	//----- nvinfo : EIATTR_MIN_STACK_SIZE
	.align		4
.L_27:
        /*0078*/ 	.byte	0x04, 0x12
        /*007a*/ 	.short	(.L_29 - .L_28)
	.align		4
.L_28:
        /*007c*/ 	.word	index@(_Z14calculate_tempiPdPfS_S0_S_S0_iiiidfdfdfdfdfdfS0_)
        /*0080*/ 	.word	0x00000028
.L_29:


//--------------------- .nv.compat                --------------------------
	.section	.nv.compat,"",@"SHT_CUDA_COMPAT_INFO"
	.align	4
        /*0000*/ 	.byte	0x02, 0x09, 0x00, 0x00, 0x02, 0x02, 0x01, 0x00, 0x02, 0x05, 0x05, 0x00, 0x03, 0x07, 0x01, 0x01
        /*0010*/ 	.byte	0x02, 0x03, 0x00, 0x00, 0x02, 0x06, 0x01, 0x00, 0x04, 0x0b, 0x08, 0x00, 0x01, 0x00, 0x00, 0x00
        /*0020*/ 	.byte	0x00, 0x00, 0x00, 0x00


//--------------------- .nv.info._Z16compareOutputGPUIdfEvPT_PT0_S3_ --------------------------
	.section	.nv.info._Z16compareOutputGPUIdfEvPT_PT0_S3_,"",@"SHT_CUDA_INFO"
	.sectionflags	@""
	.align	4


	//----- nvinfo : EIATTR_CUDA_API_VERSION
	.align		4
        /*0000*/ 	.byte	0x04, 0x37
        /*0002*/ 	.short	(.L_31 - .L_30)
.L_30:
        /*0004*/ 	.word	0x00000082


	//----- nvinfo : EIATTR_KPARAM_INFO
	.align		4
.L_31:
        /*0008*/ 	.byte	0x04, 0x17
        /*000a*/ 	.short	(.L_33 - .L_32)
.L_32:
        /*000c*/ 	.word	0x00000000
        /*0010*/ 	.short	0x0002
        /*0012*/ 	.short	0x0010
        /*0014*/ 	.byte	0x00, 0xf5, 0x21, 0x00


	//----- nvinfo : EIATTR_KPARAM_INFO
	.align		4
.L_33:
        /*0018*/ 	.byte	0x04, 0x17
        /*001a*/ 	.short	(.L_35 - .L_34)
.L_34:
        /*001c*/ 	.word	0x00000000
        /*0020*/ 	.short	0x0001
        /*0022*/ 	.short	0x0008
        /*0024*/ 	.byte	0x00, 0xf5, 0x21, 0x00


	//----- nvinfo : EIATTR_KPARAM_INFO
	.align		4
.L_35:
        /*0028*/ 	.byte	0x04, 0x17
        /*002a*/ 	.short	(.L_37 - .L_36)
.L_36:
        /*002c*/ 	.word	0x00000000
        /*0030*/ 	.short	0x0000
        /*0032*/ 	.short	0x0000
        /*0034*/ 	.byte	0x00, 0xf5, 0x21, 0x00


	//----- nvinfo : EIATTR_SPARSE_MMA_MASK
	.align		4
.L_37:
        /*0038*/ 	.byte	0x03, 0x50
        /*003a*/ 	.short	0x0000


	//----- nvinfo : EIATTR_MAXREG_COUNT
	.align		4
        /*003c*/ 	.byte	0x03, 0x1b
        /*003e*/ 	.short	0x00ff


	//----- nvinfo : EIATTR_MERCURY_ISA_VERSION
	.align		4
        /*0040*/ 	.byte	0x03, 0x5f
        /*0042*/ 	.short	0x0101


	//----- nvinfo : EIATTR_VRC_CTA_INIT_COUNT
	.align		4
        /*0044*/ 	.byte	0x02, 0x4a
	.zero		1
	.zero		1


	//----- nvinfo : EIATTR_EXIT_INSTR_OFFSETS
	.align		4
        /*0048*/ 	.byte	0x04, 0x1c
        /*004a*/ 	.short	(.L_39 - .L_38)


	//   ....[0]....
.L_38:
        /*004c*/ 	.word	0x000001d0


	//----- nvinfo : EIATTR_CRS_STACK_SIZE
	.align		4
.L_39:
        /*0050*/ 	.byte	0x04, 0x1e
        /*0052*/ 	.short	(.L_41 - .L_40)
.L_40:
        /*0054*/ 	.word	0x00000000


	//----- nvinfo : EIATTR_CBANK_PARAM_SIZE
	.align		4
.L_41:
        /*0058*/ 	.byte	0x03, 0x19
        /*005a*/ 	.short	0x0018


	//----- nvinfo : EIATTR_PARAM_CBANK
	.align		4
        /*005c*/ 	.byte	0x04, 0x0a
        /*005e*/ 	.short	(.L_43 - .L_42)
	.align		4
.L_42:
        /*0060*/ 	.word	index@(.nv.constant0._Z16compareOutputGPUIdfEvPT_PT0_S3_)
        /*0064*/ 	.short	0x0380
        /*0066*/ 	.short	0x0018


	//----- nvinfo : EIATTR_SW_WAR
	.align		4
.L_43:
        /*0068*/ 	.byte	0x04, 0x36
        /*006a*/ 	.short	(.L_45 - .L_44)
.L_44:
        /*006c*/ 	.word	0x00000008
.L_45:


//--------------------- .nv.info._Z14calculate_tempiPdPfS_S0_S_S0_iiiidfdfdfdfdfdfS0_ --------------------------
	.section	.nv.info._Z14calculate_tempiPdPfS_S0_S_S0_iiiidfdfdfdfdfdfS0_,"",@"SHT_CUDA_INFO"
	.sectionflags	@""
	.align	4


	//----- nvinfo : EIATTR_CUDA_API_VERSION
	.align		4
        /*0000*/ 	.byte	0x04, 0x37
        /*0002*/ 	.short	(.L_47 - .L_46)
.L_46:
        /*0004*/ 	.word	0x00000082


	//----- nvinfo : EIATTR_KPARAM_INFO
	.align		4
.L_47:
        /*0008*/ 	.byte	0x04, 0x17
        /*000a*/ 	.short	(.L_49 - .L_48)
.L_48:
        /*000c*/ 	.word	0x00000000
        /*0010*/ 	.short	0x0017
        /*0012*/ 	.short	0x00a8
        /*0014*/ 	.byte	0x00, 0xf5, 0x21, 0x00


	//----- nvinfo : EIATTR_KPARAM_INFO
	.align		4
.L_49:
        /*0018*/ 	.byte	0x04, 0x17
        /*001a*/ 	.short	(.L_51 - .L_50)
.L_50:
        /*001c*/ 	.word	0x00000000
        /*0020*/ 	.short	0x0016
        /*0022*/ 	.short	0x00a0
        /*0024*/ 	.byte	0x00, 0xf0, 0x11, 0x00


	//----- nvinfo : EIATTR_KPARAM_INFO
	.align		4
.L_51:
        /*0028*/ 	.byte	0x04, 0x17
        /*002a*/ 	.short	(.L_53 - .L_52)
.L_52:
        /*002c*/ 	.word	0x00000000
        /*0030*/ 	.short	0x0015
        /*0032*/ 	.short	0x0098
        /*0034*/ 	.byte	0x00, 0xf0, 0x21, 0x00


	//----- nvinfo : EIATTR_KPARAM_INFO
	.align		4
.L_53:
        /*0038*/ 	.byte	0x04, 0x17
        /*003a*/ 	.short	(.L_55 - .L_54)
.L_54:
        /*003c*/ 	.word	0x00000000
        /*0040*/ 	.short	0x0014
        /*0042*/ 	.short	0x0090
        /*0044*/ 	.byte	0x00, 0xf0, 0x11, 0x00


	//----- nvinfo : EIATTR_KPARAM_INFO
	.align		4
.L_55:
        /*0048*/ 	.byte	0x04, 0x17
        /*004a*/ 	.short	(.L_57 - .L_56)
.L_56:
        /*004c*/ 	.word	0x00000000
        /*0050*/ 	.short	0x0013
        /*0052*/ 	.short	0x0088
        /*0054*/ 	.byte	0x00, 0xf0, 0x21, 0x00


	//----- nvinfo : EIATTR_KPARAM_INFO
	.align		4
.L_57:
        /*0058*/ 	.byte	0x04, 0x17
        /*005a*/ 	.short	(.L_59 - .L_58)
.L_58:
        /*005c*/ 	.word	0x00000000
        /*0060*/ 	.short	0x0012
        /*0062*/ 	.short	0x0080
        /*0064*/ 	.byte	0x00, 0xf0, 0x11, 0x00


	//----- nvinfo : EIATTR_KPARAM_INFO
	.align		4
.L_59:
        /*0068*/ 	.byte	0x04, 0x17
        /*006a*/ 	.short	(.L_61 - .L_60)
.L_60:
        /*006c*/ 	.word	0x00000000
        /*0070*/ 	.short	0x0011
        /*0072*/ 	.short	0x0078
        /*0074*/ 	.byte	0x00, 0xf0, 0x21, 0x00


	//----- nvinfo : EIATTR_KPARAM_INFO
	.align		4
.L_61:
        /*0078*/ 	.byte	0x04, 0x17
        /*007a*/ 	.short	(.L_63 - .L_62)
.L_62:
        /*007c*/ 	.word	0x00000000
        /*0080*/ 	.short	0x0010
        /*0082*/ 	.short	0x0070
        /*0084*/ 	.byte	0x00, 0xf0, 0x11, 0x00


	//----- nvinfo : EIATTR_KPARAM_INFO
	.align		4
.L_63:
        /*0088*/ 	.byte	0x04, 0x17
        /*008a*/ 	.short	(.L_65 - .L_64)
.L_64:
        /*008c*/ 	.word	0x00000000
        /*0090*/ 	.short	0x000f
        /*0092*/ 	.short	0x0068
        /*0094*/ 	.byte	0x00, 0xf0, 0x21, 0x00


	//----- nvinfo : EIATTR_KPARAM_INFO
	.align		4
.L_65:
        /*0098*/ 	.byte	0x04, 0x17
        /*009a*/ 	.short	(.L_67 - .L_66)
.L_66:
        /*009c*/ 	.word	0x00000000
        /*00a0*/ 	.short	0x000e
        /*00a2*/ 	.short	0x0060
        /*00a4*/ 	.byte	0x00, 0xf0, 0x11, 0x00


	//----- nvinfo : EIATTR_KPARAM_INFO
	.align		4
.L_67:
        /*00a8*/ 	.byte	0x04, 0x17
        /*00aa*/ 	.short	(.L_69 - .L_68)
.L_68:
        /*00ac*/ 	.word	0x00000000
        /*00b0*/ 	.short	0x000d
        /*00b2*/ 	.short	0x0058
        /*00b4*/ 	.byte	0x00, 0xf0, 0x21, 0x00


	//----- nvinfo : EIATTR_KPARAM_INFO
	.align		4
.L_69:
        /*00b8*/ 	.byte	0x04, 0x17
        /*00ba*/ 	.short	(.L_71 - .L_70)
.L_70:
        /*00bc*/ 	.word	0x00000000
        /*00c0*/ 	.short	0x000c
        /*00c2*/ 	.short	0x0050
        /*00c4*/ 	.byte	0x00, 0xf0, 0x11, 0x00


	//----- nvinfo : EIATTR_KPARAM_INFO
	.align		4
.L_71:
        /*00c8*/ 	.byte	0x04, 0x17
        /*00ca*/ 	.short	(.L_73 - .L_72)
.L_72:
        /*00cc*/ 	.word	0x00000000
        /*00d0*/ 	.short	0x000b
        /*00d2*/ 	.short	0x0048
        /*00d4*/ 	.byte	0x00, 0xf0, 0x21, 0x00


	//----- nvinfo : EIATTR_KPARAM_INFO
	.align		4
.L_73:
        /*00d8*/ 	.byte	0x04, 0x17
        /*00da*/ 	.short	(.L_75 - .L_74)
.L_74:
        /*00dc*/ 	.word	0x00000000
        /*00e0*/ 	.short	0x000a
        /*00e2*/ 	.short	0x0044
        /*00e4*/ 	.byte	0x00, 0xf0, 0x11, 0x00


	//----- nvinfo : EIATTR_KPARAM_INFO
	.align		4
.L_75:
        /*00e8*/ 	.byte	0x04, 0x17
        /*00ea*/ 	.short	(.L_77 - .L_76)
.L_76:
        /*00ec*/ 	.word	0x00000000
        /*00f0*/ 	.short	0x0009
        /*00f2*/ 	.short	0x0040
        /*00f4*/ 	.byte	0x00, 0xf0, 0x11, 0x00


	//----- nvinfo : EIATTR_KPARAM_INFO
	.align		4
.L_77:
        /*00f8*/ 	.byte	0x04, 0x17
        /*00fa*/ 	.short	(.L_79 - .L_78)
.L_78:
        /*00fc*/ 	.word	0x00000000
        /*0100*/ 	.short	0x0008
        /*0102*/ 	.short	0x003c
        /*0104*/ 	.byte	0x00, 0xf0, 0x11, 0x00


	//----- nvinfo : EIATTR_KPARAM_INFO
	.align		4
.L_79:
        /*0108*/ 	.byte	0x04, 0x17
        /*010a*/ 	.short	(.L_81 - .L_80)
.L_80:
        /*010c*/ 	.word	0x00000000
        /*0110*/ 	.short	0x0007
        /*0112*/ 	.short	0x0038
        /*0114*/ 	.byte	0x00, 0xf0, 0x11, 0x00


	//----- nvinfo : EIATTR_KPARAM_INFO
	.align		4
.L_81:
        /*0118*/ 	.byte	0x04, 0x17
        /*011a*/ 	.short	(.L_83 - .L_82)
.L_82:
        /*011c*/ 	.word	0x00000000
        /*0120*/ 	.short	0x0006
        /*0122*/ 	.short	0x0030
        /*0124*/ 	.byte	0x00, 0xf5, 0x21, 0x00


	//----- nvinfo : EIATTR_KPARAM_INFO
	.align		4
.L_83:
        /*0128*/ 	.byte	0x04, 0x17
        /*012a*/ 	.short	(.L_85 - .L_84)
.L_84:
        /*012c*/ 	.word	0x00000000
        /*0130*/ 	.short	0x0005
        /*0132*/ 	.short	0x0028
        /*0134*/ 	.byte	0x00, 0xf5, 0x21, 0x00


	//----- nvinfo : EIATTR_KPARAM_INFO
	.align		4
.L_85:
        /*0138*/ 	.byte	0x04, 0x17
        /*013a*/ 	.short	(.L_87 - .L_86)
.L_86:
        /*013c*/ 	.word	0x00000000
        /*0140*/ 	.short	0x0004
        /*0142*/ 	.short	0x0020
        /*0144*/ 	.byte	0x00, 0xf5, 0x21, 0x00


	//----- nvinfo : EIATTR_KPARAM_INFO
	.align		4
.L_87:
        /*0148*/ 	.byte	0x04, 0x17
        /*014a*/ 	.short	(.L_89 - .L_88)
.L_88:
        /*014c*/ 	.word	0x00000000
        /*0150*/ 	.short	0x0003
        /*0152*/ 	.short	0x0018
        /*0154*/ 	.byte	0x00, 0xf5, 0x21, 0x00


	//----- nvinfo : EIATTR_KPARAM_INFO
	.align		4
.L_89:
        /*0158*/ 	.byte	0x04, 0x17
        /*015a*/ 	.short	(.L_91 - .L_90)
.L_90:
        /*015c*/ 	.word	0x00000000
        /*0160*/ 	.short	0x0002
        /*0162*/ 	.short	0x0010
        /*0164*/ 	.byte	0x00, 0xf5, 0x21, 0x00


	//----- nvinfo : EIATTR_KPARAM_INFO
	.align		4
.L_91:
        /*0168*/ 	.byte	0x04, 0x17
        /*016a*/ 	.short	(.L_93 - .L_92)
.L_92:
        /*016c*/ 	.word	0x00000000
        /*0170*/ 	.short	0x0001
        /*0172*/ 	.short	0x0008
        /*0174*/ 	.byte	0x00, 0xf5, 0x21, 0x00


	//----- nvinfo : EIATTR_KPARAM_INFO
	.align		4
.L_93:
        /*0178*/ 	.byte	0x04, 0x17
        /*017a*/ 	.short	(.L_95 - .L_94)
.L_94:
        /*017c*/ 	.word	0x00000000
        /*0180*/ 	.short	0x0000
        /*0182*/ 	.short	0x0000
        /*0184*/ 	.byte	0x00, 0xf0, 0x11, 0x00


	//----- nvinfo : EIATTR_SPARSE_MMA_MASK
	.align		4
.L_95:
        /*0188*/ 	.byte	0x03, 0x50
        /*018a*/ 	.short	0x0000


	//----- nvinfo : EIATTR_MAXREG_COUNT
	.align		4
        /*018c*/ 	.byte	0x03, 0x1b
        /*018e*/ 	.short	0x00ff


	//----- nvinfo : EIATTR_NUM_BARRIERS
	.align		4
        /*0190*/ 	.byte	0x02, 0x4c
        /*0192*/ 	.byte	0x01
	.zero		1


	//----- nvinfo : EIATTR_EXTERNS
	.align		4
        /*0194*/ 	.byte	0x04, 0x0f
        /*0196*/ 	.short	(.L_97 - .L_96)


	//   ....[0]....
	.align		4
.L_96:
        /*0198*/ 	.word	index@(vprintf)


	//----- nvinfo : EIATTR_MERCURY_ISA_VERSION
	.align		4
.L_97:
        /*019c*/ 	.byte	0x03, 0x5f
        /*019e*/ 	.short	0x0101


	//----- nvinfo : EIATTR_VRC_CTA_INIT_COUNT
	.align		4
        /*01a0*/ 	.byte	0x02, 0x4a
	.zero		1
	.zero		1


	//----- nvinfo : EIATTR_SYSCALL_OFFSETS
	.align		4
        /*01a4*/ 	.byte	0x04, 0x46
        /*01a6*/ 	.short	(.L_99 - .L_98)


	//   ....[0]....
.L_98:
        /*01a8*/ 	.word	0x00001470


	//   ....[1]....
        /*01ac*/ 	.word	0x00001590


	//   ....[2]....
        /*01b0*/ 	.word	0x00001680


	//   ....[3]....
        /*01b4*/ 	.word	0x000017f0


	//   ....[4]....
        /*01b8*/ 	.word	0x000018a0


	//   ....[5]....
        /*01bc*/ 	.word	0x00001960


	//   ....[6]....
        /*01c0*/ 	.word	0x00001a80


	//   ....[7]....
        /*01c4*/ 	.word	0x00001b20


	//----- nvinfo : EIATTR_EXIT_INSTR_OFFSETS
	.align		4
.L_99:
        /*01c8*/ 	.byte	0x04, 0x1c
        /*01ca*/ 	.short	(.L_101 - .L_100)


	//   ....[0]....
.L_100:
        /*01cc*/ 	.word	0x00001c30


	//   ....[1]....
        /*01d0*/ 	.word	0x00001cc0


	//----- nvinfo : EIATTR_CRS_STACK_SIZE
	.align		4
.L_101:
        /*01d4*/ 	.byte	0x04, 0x1e
        /*01d6*/ 	.short	(.L_103 - .L_102)
.L_102:
        /*01d8*/ 	.word	0x00000000


	//----- nvinfo : EIATTR_CBANK_PARAM_SIZE
	.align		4
.L_103:
        /*01dc*/ 	.byte	0x03, 0x19
        /*01de*/ 	.short	0x00b0


	//----- nvinfo : EIATTR_PARAM_CBANK
	.align		4
        /*01e0*/ 	.byte	0x04, 0x0a
        /*01e2*/ 	.short	(.L_105 - .L_104)
	.align		4
.L_104:
        /*01e4*/ 	.word	index@(.nv.constant0._Z14calculate_tempiPdPfS_S0_S_S0_iiiidfdfdfdfdfdfS0_)
        /*01e8*/ 	.short	0x0380
        /*01ea*/ 	.short	0x00b0


	//----- nvinfo : EIATTR_SW_WAR
	.align		4
.L_105:
        /*01ec*/ 	.byte	0x04, 0x36
        /*01ee*/ 	.short	(.L_107 - .L_106)
.L_106:
        /*01f0*/ 	.word	0x00000008
.L_107:


//--------------------- .nv.callgraph             --------------------------
	.section	.nv.callgraph,"",@"SHT_CUDA_CALLGRAPH"
	.align	4
	.sectionentsize	8
	.align		4
        /*0000*/ 	.word	0x00000000
	.align		4
        /*0004*/ 	.word	0xffffffff
	.align		4
        /*0008*/ 	.word	index@(_Z14calculate_tempiPdPfS_S0_S_S0_iiiidfdfdfdfdfdfS0_)
	.align		4
        /*000c*/ 	.word	index@(vprintf)
	.align		4
        /*0010*/ 	.word	0x00000000
	.align		4
        /*0014*/ 	.word	0xfffffffe
	.align		4
        /*0018*/ 	.word	0x00000000
	.align		4
        /*001c*/ 	.word	0xfffffffd
	.align		4
        /*0020*/ 	.word	0x00000000
	.align		4
        /*0024*/ 	.word	0xfffffffc


//--------------------- .nv.constant4             --------------------------
	.section	.nv.constant4,"a",@progbits
	.align	8
	.align		8
.nv.constant4:
        /*0000*/ 	.dword	$str
	.align		8
        /*0008*/ 	.dword	$str$1
	.align		8
        /*0010*/ 	.dword	$str$2
	.align		8
        /*0018*/ 	.dword	$str$3
	.align		8
        /*0020*/ 	.dword	$str$4
	.align		8
        /*0028*/ 	.dword	$str$5
	.align		8
        /*0030*/ 	.dword	$str$6
	.align		8
        /*0038*/ 	.dword	$str$7
	.align		8
        /*0040*/ 	.dword	vprintf


//--------------------- .text._Z16compareOutputGPUIdfEvPT_PT0_S3_ --------------------------
	.section	.text._Z16compareOutputGPUIdfEvPT_PT0_S3_,"ax",@progbits
	.align	128
        .global         _Z16compareOutputGPUIdfEvPT_PT0_S3_
        .type           _Z16compareOutputGPUIdfEvPT_PT0_S3_,@function
        .size           _Z16compareOutputGPUIdfEvPT_PT0_S3_,(.L_x_59 - _Z16compareOutputGPUIdfEvPT_PT0_S3_)
        .other          _Z16compareOutputGPUIdfEvPT_PT0_S3_,@"STO_CUDA_ENTRY STV_DEFAULT"
_Z16compareOutputGPUIdfEvPT_PT0_S3_:
.text._Z16compareOutputGPUIdfEvPT_PT0_S3_:
[----:B------:R-:W-:Y:S01]  /*0000*/  LDC R1, c[0x0][0x37c] ;  /* 0x0000df00ff017b82 */ /* 0x000fe20000000800 */
[----:B------:R-:W0:Y:S07]  /*0010*/  S2R R3, SR_TID.X ;  /* 0x0000000000037919 */ /* 0x000e2e0000002100 */
[----:B------:R-:W0:Y:S01]  /*0020*/  S2UR UR6, SR_CTAID.X ;  /* 0x00000000000679c3 */ /* 0x000e220000002500 */
[----:B------:R-:W1:Y:S07]  /*0030*/  LDCU.64 UR4, c[0x0][0x358] ;  /* 0x00006b00ff0477ac */ /* 0x000e6e0008000a00 */
[----:B------:R-:W0:Y:S08]  /*0040*/  LDC R2, c[0x0][0x360] ;  /* 0x0000d800ff027b82 */ /* 0x000e300000000800 */
[----:B------:R-:W2:Y:S08]  /*0050*/  LDC.64 R6, c[0x0][0x388] ;  /* 0x0000e200ff067b82 */ /* 0x000eb00000000a00 */
[----:B------:R-:W3:Y:S01]  /*0060*/  LDC.64 R4, c[0x0][0x380] ;  /* 0x0000e000ff047b82 */ /* 0x000ee20000000a00 */
[----:B0-----:R-:W-:-:S04]  /*0070*/  IMAD R2, R2, UR6, R3 ;  /* 0x0000000602027c24 */ /* 0x001fc8000f8e0203 */
[----:B--2---:R-:W-:-:S05]  /*0080*/  IMAD.WIDE.U32 R6, R2, 0x4, R6 ;  /* 0x0000000402067825 */ /* 0x004fca00078e0006 */
[----:B-1----:R-:W2:Y:S01]  /*0090*/  LDG.E R3, desc[UR4][R6.64] ;  /* 0x0000000406037981 */ /* 0x002ea2000c1e1900 */
[----:B---3--:R-:W-:-:S06]  /*00a0*/  IMAD.WIDE.U32 R4, R2, 0x8, R4 ;  /* 0x0000000802047825 */ /* 0x008fcc00078e0004 */
[----:B------:R-:W3:Y:S01]  /*00b0*/  LDG.E.64 R4, desc[UR4][R4.64] ;  /* 0x0000000404047981 */ /* 0x000ee2000c1e1b00 */
[----:B------:R-:W-:Y:S01]  /*00c0*/  BSSY.RECONVERGENT B0, `(.L_x_0) ;  /* 0x000000d000007945 */ /* 0x000fe20003800200 */
[----:B--2---:R-:W0:Y:S08]  /*00d0*/  MUFU.RCP R8, R3 ;  /* 0x0000000300087308 */ /* 0x004e300000001000 */
[----:B---3--:R-:W1:Y:S01]  /*00e0*/  F2F.F32.F64 R0, R4 ;  /* 0x0000000400007310 */ /* 0x008e620000301000 */
[----:B0-----:R-:W-:-:S04]  /*00f0*/  FFMA R9, -R3, R8, 1 ;  /* 0x3f80000003097423 */ /* 0x001fc80000000108 */
[----:B------:R-:W-:-:S03]  /*0100*/  FFMA R9, R8, R9, R8 ;  /* 0x0000000908097223 */ /* 0x000fc60000000008 */
[----:B-1----:R-:W0:Y:S01]  /*0110*/  FCHK P0, R0, R3 ;  /* 0x0000000300007302 */ /* 0x002e220000000000 */
[----:B------:R-:W-:-:S04]  /*0120*/  FFMA R8, R0, R9, RZ ;  /* 0x0000000900087223 */ /* 0x000fc800000000ff */
[----:B------:R-:W-:-:S04]  /*0130*/  FFMA R10, -R3, R8, R0 ;  /* 0x00000008030a7223 */ /* 0x000fc80000000100 */
[----:B------:R-:W-:Y:S01]  /*0140*/  FFMA R9, R9, R10, R8 ;  /* 0x0000000a09097223 */ /* 0x000fe20000000008 */
[----:B0-----:R-:W-:Y:S06]  /*0150*/  @!P0 BRA `(.L_x_1) ;  /* 0x00000000000c8947 */ /* 0x001fec0003800000 */
[----:B------:R-:W-:-:S07]  /*0160*/  MOV R4, 0x180 ;  /* 0x0000018000047802 */ /* 0x000fce0000000f00 */
[----:B------:R-:W-:Y:S05]  /*0170*/  CALL.REL.NOINC `($__internal_0_$__cuda_sm3x_div_rn_noftz_f32_slowpath) ;  /* 0x0000000000187944 */ /* 0x000fea0003c00000 */
[----:B------:R-:W-:-:S07]  /*0180*/  IMAD.MOV.U32 R9, RZ, RZ, R0 ;  /* 0x000000ffff097224 */ /* 0x000fce00078e0000 */
.L_x_1:
[----:B------:R-:W-:Y:S05]  /*0190*/  BSYNC.RECONVERGENT B0 ;  /* 0x0000000000007941 */ /* 0x000fea0003800200 */
.L_x_0:
[----:B------:R-:W0:Y:S02]  /*01a0*/  LDC.64 R4, c[0x0][0x390] ;  /* 0x0000e400ff047b82 */ /* 0x000e240000000a00 */
[----:B0-----:R-:W-:-:S05]  /*01b0*/  IMAD.WIDE.U32 R2, R2, 0x4, R4 ;  /* 0x0000000402027825 */ /* 0x001fca00078e0004 */
[----:B------:R-:W-:Y:S01]  /*01c0*/  STG.E desc[UR4][R2.64], R9 ;  /* 0x0000000902007986 */ /* 0x000fe2000c101904 */
[----:B------:R-:W-:Y:S05]  /*01d0*/  EXIT ;  /* 0x000000000000794d */ /* 0x000fea0003800000 */
        .weak           $__internal_0_$__cuda_sm3x_div_rn_noftz_f32_slowpath
        .type           $__internal_0_$__cuda_sm3x_div_rn_noftz_f32_slowpath,@function
        .size           $__internal_0_$__cuda_sm3x_div_rn_noftz_f32_slowpath,(.L_x_59 - $__internal_0_$__cuda_sm3x_div_rn_noftz_f32_slowpath)
$__internal_0_$__cuda_sm3x_div_rn_noftz_f32_slowpath:
[--C-:B------:R-:W-:Y:S01]  /*01e0*/  SHF.R.U32.HI R6, RZ, 0x17, R3.reuse ;  /* 0x00000017ff067819 */ /* 0x100fe20000011603 */
[----:B------:R-:W-:Y:S01]  /*01f0*/  BSSY.RECONVERGENT B1, `(.L_x_2) ;  /* 0x0000064000017945 */ /* 0x000fe20003800200 */
[--C-:B------:R-:W-:Y:S01]  /*0200*/  SHF.R.U32.HI R5, RZ, 0x17, R0.reuse ;  /* 0x00000017ff057819 */ /* 0x100fe20000011600 */
[----:B------:R-:W-:Y:S01]  /*0210*/  IMAD.MOV.U32 R7, RZ, RZ, R0 ;  /* 0x000000ffff077224 */ /* 0x000fe200078e0000 */
[----:B------:R-:W-:Y:S01]  /*0220*/  LOP3.LUT R6, R6, 0xff, RZ, 0xc0, !PT ;  /* 0x000000ff06067812 */ /* 0x000fe200078ec0ff */
[----:B------:R-:W-:Y:S01]  /*0230*/  IMAD.MOV.U32 R8, RZ, RZ, R3 ;  /* 0x000000ffff087224 */ /* 0x000fe200078e0003 */
[----:B------:R-:W-:-:S03]  /*0240*/  LOP3.LUT R5, R5, 0xff, RZ, 0xc0, !PT ;  /* 0x000000ff05057812 */ /* 0x000fc600078ec0ff */
[----:B------:R-:W-:Y:S02]  /*0250*/  VIADD R11, R6, 0xffffffff ;  /* 0xffffffff060b7836 */ /* 0x000fe40000000000 */
[----:B------:R-:W-:-:S03]  /*0260*/  VIADD R10, R5, 0xffffffff ;  /* 0xffffffff050a7836 */ /* 0x000fc60000000000 */
[----:B------:R-:W-:-:S04]  /*0270*/  ISETP.GT.U32.AND P0, PT, R11, 0xfd, PT ;  /* 0x000000fd0b00780c */ /* 0x000fc80003f04070 */
[----:B------:R-:W-:-:S13]  /*0280*/  ISETP.GT.U32.OR P0, PT, R10, 0xfd, P0 ;  /* 0x000000fd0a00780c */ /* 0x000fda0000704470 */
[----:B------:R-:W-:Y:S01]  /*0290*/  @!P0 IMAD.MOV.U32 R9, RZ, RZ, RZ ;  /* 0x000000ffff098224 */ /* 0x000fe200078e00ff */
[----:B------:R-:W-:Y:S06]  /*02a0*/  @!P0 BRA `(.L_x_3) ;  /* 0x00000000005c8947 */ /* 0x000fec0003800000 */
[----:B------:R-:W-:Y:S02]  /*02b0*/  FSETP.GTU.FTZ.AND P0, PT, |R0|, +INF , PT ;  /* 0x7f8000000000780b */ /* 0x000fe40003f1c200 */
[----:B------:R-:W-:-:S04]  /*02c0*/  FSETP.GTU.FTZ.AND P1, PT, |R3|, +INF , PT ;  /* 0x7f8000000300780b */ /* 0x000fc80003f3c200 */
[----:B------:R-:W-:-:S13]  /*02d0*/  PLOP3.LUT P0, PT, P0, P1, PT, 0xf8, 0x8f ;  /* 0x00000000008f781c */ /* 0x000fda0000703f70 */
[----:B------:R-:W-:Y:S05]  /*02e0*/  @P0 BRA `(.L_x_4) ;  /* 0x00000004004c0947 */ /* 0x000fea0003800000 */
[----:B------:R-:W-:-:S13]  /*02f0*/  LOP3.LUT P0, RZ, R8, 0x7fffffff, R7, 0xc8, !PT ;  /* 0x7fffffff08ff7812 */ /* 0x000fda000780c807 */
[----:B------:R-:W-:Y:S05]  /*0300*/  @!P0 BRA `(.L_x_5) ;  /* 0x00000004003c8947 */ /* 0x000fea0003800000 */
[C---:B------:R-:W-:Y:S02]  /*0310*/  FSETP.NEU.FTZ.AND P2, PT, |R0|.reuse, +INF , PT ;  /* 0x7f8000000000780b */ /* 0x040fe40003f5d200 */
[----:B------:R-:W-:Y:S02]  /*0320*/  FSETP.NEU.FTZ.AND P1, PT, |R3|, +INF , PT ;  /* 0x7f8000000300780b */ /* 0x000fe40003f3d200 */
[----:B------:R-:W-:-:S11]  /*0330*/  FSETP.NEU.FTZ.AND P0, PT, |R0|, +INF , PT ;  /* 0x7f8000000000780b */ /* 0x000fd60003f1d200 */
[----:B------:R-:W-:Y:S05]  /*0340*/  @!P1 BRA !P2, `(.L_x_5) ;  /* 0x00000004002c9947 */ /* 0x000fea0005000000 */
[----:B------:R-:W-:-:S04]  /*0350*/  LOP3.LUT P2, RZ, R7, 0x7fffffff, RZ, 0xc0, !PT ;  /* 0x7fffffff07ff7812 */ /* 0x000fc8000784c0ff */
[----:B------:R-:W-:-:S13]  /*0360*/  PLOP3.LUT P1, PT, P1, P2, PT, 0x2f, 0xf2 ;  /* 0x0000000000f2781c */ /* 0x000fda0000f24577 */
[----:B------:R-:W-:Y:S05]  /*0370*/  @P1 BRA `(.L_x_6) ;  /* 0x0000000400181947 */ /* 0x000fea0003800000 */
[----:B------:R-:W-:-:S04]  /*0380*/  LOP3.LUT P1, RZ, R8, 0x7fffffff, RZ, 0xc0, !PT ;  /* 0x7fffffff08ff7812 */ /* 0x000fc8000782c0ff */
[----:B------:R-:W-:-:S13]  /*0390*/  PLOP3.LUT P0, PT, P0, P1, PT, 0x2f, 0xf2 ;  /* 0x0000000000f2781c */ /* 0x000fda0000702577 */
[----:B------:R-:W-:Y:S05]  /*03a0*/  @P0 BRA `(.L_x_7) ;  /* 0x0000000400000947 */ /* 0x000fea0003800000 */
[----:B------:R-:W-:Y:S02]  /*03b0*/  ISETP.GE.AND P0, PT, R10, RZ, PT ;  /* 0x000000ff0a00720c */ /* 0x000fe40003f06270 */
[----:B------:R-:W-:-:S11]  /*03c0*/  ISETP.GE.AND P1, PT, R11, RZ, PT ;  /* 0x000000ff0b00720c */ /* 0x000fd60003f26270 */
[----:B------:R-:W-:Y:S02]  /*03d0*/  @P0 IMAD.MOV.U32 R9, RZ, RZ, RZ ;  /* 0x000000ffff090224 */ /* 0x000fe400078e00ff */
[----:B------:R-:W-:Y:S01]  /*03e0*/  @!P0 FFMA R7, R0, 1.84467440737095516160e+19, RZ ;  /* 0x5f80000000078823 */ /* 0x000fe200000000ff */
[----:B------:R-:W-:Y:S02]  /*03f0*/  @!P0 IMAD.MOV.U32 R9, RZ, RZ, -0x40 ;  /* 0xffffffc0ff098424 */ /* 0x000fe400078e00ff */
[----:B------:R-:W-:Y:S02]  /*0400*/  @!P1 FFMA R8, R3, 1.84467440737095516160e+19, RZ ;  /* 0x5f80000003089823 */ /* 0x000fe400000000ff */
[----:B------:R-:W-:-:S07]  /*0410*/  @!P1 VIADD R9, R9, 0x40 ;  /* 0x0000004009099836 */ /* 0x000fce0000000000 */
.L_x_3:
[----:B------:R-:W-:Y:S01]  /*0420*/  LEA R3, R6, 0xc0800000, 0x17 ;  /* 0xc080000006037811 */ /* 0x000fe200078eb8ff */
[----:B------:R-:W-:Y:S01]  /*0430*/  VIADD R5, R5, 0xffffff81 ;  /* 0xffffff8105057836 */ /* 0x000fe20000000000 */
[----:B------:R-:W-:Y:S03]  /*0440*/  BSSY.RECONVERGENT B2, `(.L_x_8) ;  /* 0x0000035000027945 */ /* 0x000fe60003800200 */
[----:B------:R-:W-:Y:S01]  /*0450*/  IMAD.IADD R3, R8, 0x1, -R3 ;  /* 0x0000000108037824 */ /* 0x000fe200078e0a03 */
[C---:B------:R-:W-:Y:S01]  /*0460*/  IADD3 R6, PT, PT, R5.reuse, 0x7f, -R6 ;  /* 0x0000007f05067810 */ /* 0x040fe20007ffe806 */
[----:B------:R-:W-:Y:S02]  /*0470*/  IMAD R0, R5, -0x800000, R7 ;  /* 0xff80000005007824 */ /* 0x000fe400078e0207 */
[----:B------:R-:W0:Y:S01]  /*0480*/  MUFU.RCP R8, R3 ;  /* 0x0000000300087308 */ /* 0x000e220000001000 */
[----:B------:R-:W-:Y:S01]  /*0490*/  FADD.FTZ R11, -R3, -RZ ;  /* 0x800000ff030b7221 */ /* 0x000fe20000010100 */
[----:B------:R-:W-:-:S03]  /*04a0*/  IMAD.IADD R6, R6, 0x1, R9 ;  /* 0x0000000106067824 */ /* 0x000fc600078e0209 */
[----:B0-----:R-:W-:-:S04]  /*04b0*/  FFMA R13, R8, R11, 1 ;  /* 0x3f800000080d7423 */ /* 0x001fc8000000000b */
[----:B------:R-:W-:-:S04]  /*04c0*/  FFMA R10, R8, R13, R8 ;  /* 0x0000000d080a7223 */ /* 0x000fc80000000008 */
[----:B------:R-:W-:-:S04]  /*04d0*/  FFMA R7, R0, R10, RZ ;  /* 0x0000000a00077223 */ /* 0x000fc800000000ff */
[----:B------:R-:W-:-:S04]  /*04e0*/  FFMA R8, R11, R7, R0 ;  /* 0x000000070b087223 */ /* 0x000fc80000000000 */
[----:B------:R-:W-:-:S04]  /*04f0*/  FFMA R7, R10, R8, R7 ;  /* 0x000000080a077223 */ /* 0x000fc80000000007 */
[----:B------:R-:W-:-:S04]  /*0500*/  FFMA R8, R11, R7, R0 ;  /* 0x000000070b087223 */ /* 0x000fc80000000000 */
[----:B------:R-:W-:-:S05]  /*0510*/  FFMA R0, R10, R8, R7 ;  /* 0x000000080a007223 */ /* 0x000fca0000000007 */
[----:B------:R-:W-:-:S04]  /*0520*/  SHF.R.U32.HI R3, RZ, 0x17, R0 ;  /* 0x00000017ff037819 */ /* 0x000fc80000011600 */
[----:B------:R-:W-:-:S05]  /*0530*/  LOP3.LUT R3, R3, 0xff, RZ, 0xc0, !PT ;  /* 0x000000ff03037812 */ /* 0x000fca00078ec0ff */
[----:B------:R-:W-:-:S04]  /*0540*/  IMAD.IADD R9, R3, 0x1, R6 ;  /* 0x0000000103097824 */ /* 0x000fc800078e0206 */
[----:B------:R-:W-:-:S05]  /*0550*/  VIADD R3, R9, 0xffffffff ;  /* 0xffffffff09037836 */ /* 0x000fca0000000000 */
[----:B------:R-:W-:-:S13]  /*0560*/  ISETP.GE.U32.AND P0, PT, R3, 0xfe, PT ;  /* 0x000000fe0300780c */ /* 0x000fda0003f06070 */
[----:B------:R-:W-:Y:S05]  /*0570*/  @!P0 BRA `(.L_x_9) ;  /* 0x0000000000808947 */ /* 0x000fea0003800000 */
[----:B------:R-:W-:-:S13]  /*0580*/  ISETP.GT.AND P0, PT, R9, 0xfe, PT ;  /* 0x000000fe0900780c */ /* 0x000fda0003f04270 */
[----:B------:R-:W-:Y:S05]  /*0590*/  @P0 BRA `(.L_x_10) ;  /* 0x00000000006c0947 */ /* 0x000fea0003800000 */
[----:B------:R-:W-:-:S13]  /*05a0*/  ISETP.GE.AND P0, PT, R9, 0x1, PT ;  /* 0x000000010900780c */ /* 0x000fda0003f06270 */
[----:B------:R-:W-:Y:S05]  /*05b0*/  @P0 BRA `(.L_x_11) ;  /* 0x0000000000740947 */ /* 0x000fea0003800000 */
[----:B------:R-:W-:Y:S02]  /*05c0*/  ISETP.GE.AND P0, PT, R9, -0x18, PT ;  /* 0xffffffe80900780c */ /* 0x000fe40003f06270 */
[----:B------:R-:W-:-:S11]  /*05d0*/  LOP3.LUT R0, R0, 0x80000000, RZ, 0xc0, !PT ;  /* 0x8000000000007812 */ /* 0x000fd600078ec0ff */
[----:B------:R-:W-:Y:S05]  /*05e0*/  @!P0 BRA `(.L_x_11) ;  /* 0x0000000000688947 */ /* 0x000fea0003800000 */
[CCC-:B------:R-:W-:Y:S01]  /*05f0*/  FFMA.RZ R3, R10.reuse, R8.reuse, R7.reuse ;  /* 0x000000080a037223 */ /* 0x1c0fe2000000c007 */
[CCC-:B------:R-:W-:Y:S01]  /*0600*/  FFMA.RM R6, R10.reuse, R8.reuse, R7.reuse ;  /* 0x000000080a067223 */ /* 0x1c0fe20000004007 */
[C---:B------:R-:W-:Y:S02]  /*0610*/  ISETP.NE.AND P2, PT, R9.reuse, RZ, PT ;  /* 0x000000ff0900720c */ /* 0x040fe40003f45270 */
[----:B------:R-:W-:Y:S02]  /*0620*/  ISETP.NE.AND P1, PT, R9, RZ, PT ;  /* 0x000000ff0900720c */ /* 0x000fe40003f25270 */
[----:B------:R-:W-:Y:S01]  /*0630*/  LOP3.LUT R5, R3, 0x7fffff, RZ, 0xc0, !PT ;  /* 0x007fffff03057812 */ /* 0x000fe200078ec0ff */
[----:B------:R-:W-:Y:S01]  /*0640*/  FFMA.RP R3, R10, R8, R7 ;  /* 0x000000080a037223 */ /* 0x000fe20000008007 */
[----:B------:R-:W-:Y:S02]  /*0650*/  VIADD R8, R9, 0x20 ;  /* 0x0000002009087836 */ /* 0x000fe40000000000 */
[----:B------:R-:W-:Y:S01]  /*0660*/  LOP3.LUT R5, R5, 0x800000, RZ, 0xfc, !PT ;  /* 0x0080000005057812 */ /* 0x000fe200078efcff */
[----:B------:R-:W-:Y:S01]  /*0670*/  IMAD.MOV R7, RZ, RZ, -R9 ;  /* 0x000000ffff077224 */ /* 0x000fe200078e0a09 */
[----:B------:R-:W-:-:S02]  /*0680*/  FSETP.NEU.FTZ.AND P0, PT, R3, R6, PT ;  /* 0x000000060300720b */ /* 0x000fc40003f1d000 */
[----:B------:R-:W-:Y:S02]  /*0690*/  SHF.L.U32 R8, R5, R8, RZ ;  /* 0x0000000805087219 */ /* 0x000fe400000006ff */
[----:B------:R-:W-:Y:S02]  /*06a0*/  SEL R6, R7, RZ, P2 ;  /* 0x000000ff07067207 */ /* 0x000fe40001000000 */
[----:B------:R-:W-:Y:S02]  /*06b0*/  ISETP.NE.AND P1, PT, R8, RZ, P1 ;  /* 0x000000ff0800720c */ /* 0x000fe40000f25270 */
[----:B------:R-:W-:Y:S02]  /*06c0*/  SHF.R.U32.HI R6, RZ, R6, R5 ;  /* 0x00000006ff067219 */ /* 0x000fe40000011605 */
[----:B------:R-:W-:Y:S02]  /*06d0*/  PLOP3.LUT P0, PT, P0, P1, PT, 0xf8, 0x8f ;  /* 0x00000000008f781c */ /* 0x000fe40000703f70 */
[----:B------:R-:W-:-:S02]  /*06e0*/  SHF.R.U32.HI R8, RZ, 0x1, R6 ;  /* 0x00000001ff087819 */ /* 0x000fc40000011606 */
[----:B------:R-:W-:-:S04]  /*06f0*/  SEL R3, RZ, 0x1, !P0 ;  /* 0x00000001ff037807 */ /* 0x000fc80004000000 */
[----:B------:R-:W-:-:S04]  /*0700*/  LOP3.LUT R3, R3, 0x1, R8, 0xf8, !PT ;  /* 0x0000000103037812 */ /* 0x000fc800078ef808 */
[----:B------:R-:W-:-:S05]  /*0710*/  LOP3.LUT R3, R3, R6, RZ, 0xc0, !PT ;  /* 0x0000000603037212 */ /* 0x000fca00078ec0ff */
[----:B------:R-:W-:-:S05]  /*0720*/  IMAD.IADD R3, R8, 0x1, R3 ;  /* 0x0000000108037824 */ /* 0x000fca00078e0203 */
[----:B------:R-:W-:Y:S01]  /*0730*/  LOP3.LUT R0, R3, R0, RZ, 0xfc, !PT ;  /* 0x0000000003007212 */ /* 0x000fe200078efcff */
[----:B------:R-:W-:Y:S06]  /*0740*/  BRA `(.L_x_11) ;  /* 0x0000000000107947 */ /* 0x000fec0003800000 */
.L_x_10:
[----:B------:R-:W-:-:S04]  /*0750*/  LOP3.LUT R0, R0, 0x80000000, RZ, 0xc0, !PT ;  /* 0x8000000000007812 */ /* 0x000fc800078ec0ff */
[----:B------:R-:W-:Y:S01]  /*0760*/  LOP3.LUT R0, R0, 0x7f800000, RZ, 0xfc, !PT ;  /* 0x7f80000000007812 */ /* 0x000fe200078efcff */
[----:B------:R-:W-:Y:S06]  /*0770*/  BRA `(.L_x_11) ;  /* 0x0000000000047947 */ /* 0x000fec0003800000 */
.L_x_9:
[----:B------:R-:W-:-:S07]  /*0780*/  IMAD R0, R6, 0x800000, R0 ;  /* 0x0080000006007824 */ /* 0x000fce00078e0200 */
.L_x_11:
[----:B------:R-:W-:Y:S05]  /*0790*/  BSYNC.RECONVERGENT B2 ;  /* 0x0000000000027941 */ /* 0x000fea0003800200 */
.L_x_8:
[----:B------:R-:W-:Y:S05]  /*07a0*/  BRA `(.L_x_12) ;  /* 0x0000000000207947 */ /* 0x000fea0003800000 */
.L_x_7:
[----:B------:R-:W-:-:S04]  /*07b0*/  LOP3.LUT R0, R8, 0x80000000, R7, 0x48, !PT ;  /* 0x8000000008007812 */ /* 0x000fc800078e4807 */
[----:B------:R-:W-:Y:S01]  /*07c0*/  LOP3.LUT R0, R0, 0x7f800000, RZ, 0xfc, !PT ;  /* 0x7f80000000007812 */ /* 0x000fe200078efcff */
[----:B------:R-:W-:Y:S06]  /*07d0*/  BRA `(.L_x_12) ;  /* 0x0000000000147947 */ /* 0x000fec0003800000 */
.L_x_6:
[----:B------:R-:W-:Y:S01]  /*07e0*/  LOP3.LUT R0, R8, 0x80000000, R7, 0x48, !PT ;  /* 0x8000000008007812 */ /* 0x000fe200078e4807 */
[----:B------:R-:W-:Y:S06]  /*07f0*/  BRA `(.L_x_12) ;  /* 0x00000000000c7947 */ /* 0x000fec0003800000 */
.L_x_5:
[----:B------:R-:W0:Y:S01]  /*0800*/  MUFU.RSQ R0, -QNAN ;  /* 0xffc0000000007908 */ /* 0x000e220000001400 */
[----:B------:R-:W-:Y:S05]  /*0810*/  BRA `(.L_x_12) ;  /* 0x0000000000047947 */ /* 0x000fea0003800000 */
.L_x_4:
[----:B------:R-:W-:-:S07]  /*0820*/  FADD.FTZ R0, R0, R3 ;  /* 0x0000000300007221 */ /* 0x000fce0000010000 */
.L_x_12:
[----:B------:R-:W-:Y:S05]  /*0830*/  BSYNC.RECONVERGENT B1 ;  /* 0x0000000000017941 */ /* 0x000fea0003800200 */
.L_x_2:
[----:B------:R-:W-:-:S04]  /*0840*/  IMAD.MOV.U32 R5, RZ, RZ, 0x0 ;  /* 0x00000000ff057424 */ /* 0x000fc800078e00ff */
[----:B0-----:R-:W-:Y:S05]  /*0850*/  RET.REL.NODEC R4 `(_Z16compareOutputGPUIdfEvPT_PT0_S3_) ;  /* 0xfffffff404e87950 */ /* 0x001fea0003c3ffff */
.L_x_13:
[----:B------:R-:W-:-:S00]  /*0860*/  BRA `(.L_x_13) ;  /* 0xfffffffc00fc7947 */ /* 0x000fc0000383ffff */
[----:B------:R-:W-:-:S00]  /*0870*/  NOP ;  /* 0x0000000000007918 */ /* 0x000fc00000000000 */
        /* <DEDUP_REMOVED lines=8> */
.L_x_59:


//--------------------- .text._Z14calculate_tempiPdPfS_S0_S_S0_iiiidfdfdfdfdfdfS0_ --------------------------
	.section	.text._Z14calculate_tempiPdPfS_S0_S_S0_iiiidfdfdfdfdfdfS0_,"ax",@progbits
	.align	128
        .global         _Z14calculate_tempiPdPfS_S0_S_S0_iiiidfdfdfdfdfdfS0_
        .type           _Z14calculate_tempiPdPfS_S0_S_S0_iiiidfdfdfdfdfdfS0_,@function
        .size           _Z14calculate_tempiPdPfS_S0_S_S0_iiiidfdfdfdfdfdfS0_,(.L_x_63 - _Z14calculate_tempiPdPfS_S0_S_S0_iiiidfdfdfdfdfdfS0_)
        .other          _Z14calculate_tempiPdPfS_S0_S_S0_iiiidfdfdfdfdfdfS0_,@"STO_CUDA_ENTRY STV_DEFAULT"
_Z14calculate_tempiPdPfS_S0_S_S0_iiiidfdfdfdfdfdfS0_:
.text._Z14calculate_tempiPdPfS_S0_S_S0_iiiidfdfdfdfdfdfS0_:
[----:B------:R-:W0:Y:S01]  /*0000*/  LDC R1, c[0x0][0x37c] ;  /* 0x0000df00ff017b82 */ /* 0x000e220000000800 */
[----:B------:R-:W1:Y:S07]  /*0010*/  LDCU UR7, c[0x0][0x3cc] ;  /* 0x00007980ff0777ac */ /* 0x000e6e0008000800 */
[----:B------:R-:W2:Y:S01]  /*0020*/  LDC.64 R6, c[0x0][0x3c8] ;  /* 0x0000f200ff067b82 */ /* 0x000ea20000000a00 */
[----:B------:R-:W-:Y:S01]  /*0030*/  IMAD.MOV.U32 R2, RZ, RZ, 0x1 ;  /* 0x00000001ff027424 */ /* 0x000fe200078e00ff */
[----:B------:R-:W3:Y:S01]  /*0040*/  LDCU.64 UR4, c[0x0][0x408] ;  /* 0x00008100ff0477ac */ /* 0x000ee20008000a00 */
[----:B0-----:R-:W-:Y:S01]  /*0050*/  VIADD R1, R1, 0xffffffd8 ;  /* 0xffffffd801017836 */ /* 0x001fe20000000000 */
[----:B------:R-:W0:Y:S04]  /*0060*/  LDCU UR38, c[0x0][0x2f8] ;  /* 0x00005f00ff2677ac */ /* 0x000e280008000800 */
[----:B------:R-:W4:Y:S01]  /*0070*/  S2UR UR6, SR_CTAID.X ;  /* 0x00000000000679c3 */ /* 0x000f220000002500 */
[----:B------:R-:W5:Y:S01]  /*0080*/  LDCU UR39, c[0x0][0x2fc] ;  /* 0x00005f80ff2777ac */ /* 0x000f620008000800 */
[----:B-1----:R-:W2:Y:S02]  /*0090*/  MUFU.RCP64H R3, UR7 ;  /* 0x0000000700037d08 */ /* 0x002ea40008001800 */
[----:B--2---:R-:W-:-:S08]  /*00a0*/  DFMA R4, R2, -R6, 1 ;  /* 0x3ff000000204742b */ /* 0x004fd00000000806 */
[----:B------:R-:W-:-:S08]  /*00b0*/  DFMA R4, R4, R4, R4 ;  /* 0x000000040404722b */ /* 0x000fd00000000004 */
[----:B------:R-:W-:-:S08]  /*00c0*/  DFMA R4, R2, R4, R2 ;  /* 0x000000040204722b */ /* 0x000fd00000000002 */
[----:B------:R-:W-:-:S08]  /*00d0*/  DFMA R2, R4, -R6, 1 ;  /* 0x3ff000000402742b */ /* 0x000fd00000000806 */
[----:B------:R-:W-:-:S08]  /*00e0*/  DFMA R2, R4, R2, R4 ;  /* 0x000000020402722b */ /* 0x000fd00000000004 */
[----:B---3--:R-:W-:-:S08]  /*00f0*/  DMUL R24, R2, UR4 ;  /* 0x0000000402187c28 */ /* 0x008fd00008000000 */
[----:B------:R-:W-:Y:S01]  /*0100*/  DFMA R4, R24, -R6, UR4 ;  /* 0x0000000418047e2b */ /* 0x000fe20008000806 */
[----:B------:R-:W-:Y:S01]  /*0110*/  R2UR UR4, R1 ;  /* 0x00000000010472ca */ /* 0x000fe200000e0000 */
[----:B------:R-:W1:Y:S06]  /*0120*/  LDC R6, c[0x0][0x40c] ;  /* 0x00010300ff067b82 */ /* 0x000e6c0000000800 */
[----:B------:R-:W-:Y:S02]  /*0130*/  DFMA R24, R2, R4, R24 ;  /* 0x000000040218722b */ /* 0x000fe40000000018 */
[----:B------:R-:W2:Y:S04]  /*0140*/  S2UR UR5, SR_CTAID.Y ;  /* 0x00000000000579c3 */ /* 0x000ea80000002600 */
[----:B0-----:R-:W-:-:S04]  /*0150*/  UIADD3 UR38, UP0, UPT, UR4, UR38, URZ ;  /* 0x0000002604267290 */ /* 0x001fc8000ff1e0ff */
[----:B------:R-:W-:Y:S01]  /*0160*/  FFMA R0, RZ, UR7, R25 ;  /* 0x00000007ff007c23 */ /* 0x000fe20008000019 */
[----:B-----5:R-:W-:-:S04]  /*0170*/  UIADD3.X UR39, UPT, UPT, URZ, UR39, URZ, UP0, !UPT ;  /* 0x00000027ff277290 */ /* 0x020fc800087fe4ff */
[----:B------:R-:W-:Y:S02]  /*0180*/  FSETP.GT.AND P0, PT, |R0|, 1.469367938527859385e-39, PT ;  /* 0x001000000000780b */ /* 0x000fe40003f04200 */
[----:B-1----:R-:W-:-:S13]  /*0190*/  FSETP.GEU.AND P1, PT, |R6|, 6.5827683646048100446e-37, PT ;  /* 0x036000000600780b */ /* 0x002fda0003f2e200 */
[----:B--2-4-:R-:W-:Y:S05]  /*01a0*/  @P0 BRA P1, `(.L_x_14) ;  /* 0x0000000000080947 */ /* 0x014fea0000800000 */
[----:B------:R-:W-:-:S07]  /*01b0*/  MOV R0, 0x1d0 ;  /* 0x000001d000007802 */ /* 0x000fce0000000f00 */
[----:B------:R-:W-:Y:S05]  /*01c0*/  CALL.REL.NOINC `($__internal_2_$__cuda_sm20_div_rn_f64_full) ;  /* 0x0000001c00647944 */ /* 0x000fea0003c00000 */
.L_x_14:
[----:B------:R-:W0:Y:S01]  /*01d0*/  LDC R2, c[0x0][0x3d0] ;  /* 0x0000f400ff027b82 */ /* 0x000e220000000800 */
[----:B------:R-:W1:Y:S02]  /*01e0*/  LDCU UR4, c[0x0][0x410] ;  /* 0x00008200ff0477ac */ /* 0x000e640008000800 */
[----:B-1----:R-:W-:Y:S01]  /*01f0*/  IMAD.U32 R5, RZ, RZ, UR4 ;  /* 0x00000004ff057e24 */ /* 0x002fe2000f8e00ff */
[----:B0-----:R-:W0:Y:S08]  /*0200*/  MUFU.RCP R36, R2 ;  /* 0x0000000200247308 */ /* 0x001e300000001000 */
[----:B------:R-:W1:Y:S01]  /*0210*/  FCHK P0, R5, R2 ;  /* 0x0000000205007302 */ /* 0x000e620000000000 */
[----:B0-----:R-:W-:-:S04]  /*0220*/  FFMA R3, R36, -R2, 1 ;  /* 0x3f80000024037423 */ /* 0x001fc80000000802 */
[----:B------:R-:W-:-:S04]  /*0230*/  FFMA R36, R36, R3, R36 ;  /* 0x0000000324247223 */ /* 0x000fc80000000024 */
[----:B------:R-:W-:-:S04]  /*0240*/  FFMA R3, R36, UR4, RZ ;  /* 0x0000000424037c23 */ /* 0x000fc800080000ff */
[----:B------:R-:W-:-:S04]  /*0250*/  FFMA R0, R3, -R2, UR4 ;  /* 0x0000000403007e23 */ /* 0x000fc80008000802 */
[----:B------:R-:W-:Y:S01]  /*0260*/  FFMA R36, R36, R0, R3 ;  /* 0x0000000024247223 */ /* 0x000fe20000000003 */
[----:B-1----:R-:W-:Y:S06]  /*0270*/  @!P0 BRA `(.L_x_15) ;  /* 0x00000000001c8947 */ /* 0x002fec0003800000 */
[----:B------:R-:W0:Y:S01]  /*0280*/  LDCU UR4, c[0x0][0x410] ;  /* 0x00008200ff0477ac */ /* 0x000e220008000800 */
[----:B------:R-:W-:Y:S01]  /*0290*/  MOV R2, 0x2e0 ;  /* 0x000002e000027802 */ /* 0x000fe20000000f00 */
[----:B------:R-:W1:Y:S01]  /*02a0*/  LDCU UR7, c[0x0][0x3d0] ;  /* 0x00007a00ff0777ac */ /* 0x000e620008000800 */
[----:B0-----:R-:W-:Y:S02]  /*02b0*/  IMAD.U32 R14, RZ, RZ, UR4 ;  /* 0x00000004ff0e7e24 */ /* 0x001fe4000f8e00ff */
[----:B-1----:R-:W-:-:S07]  /*02c0*/  IMAD.U32 R13, RZ, RZ, UR7 ;  /* 0x00000007ff0d7e24 */ /* 0x002fce000f8e00ff */
[----:B------:R-:W-:Y:S05]  /*02d0*/  CALL.REL.NOINC `($__internal_4_$__cuda_sm3x_div_rn_noftz_f32_slowpath) ;  /* 0x0000002400607944 */ /* 0x000fea0003c00000 */
[----:B------:R-:W-:-:S07]  /*02e0*/  IMAD.MOV.U32 R36, RZ, RZ, R0 ;  /* 0x000000ffff247224 */ /* 0x000fce00078e0000 */
.L_x_15:
[----:B------:R-:W0:Y:S08]  /*02f0*/  LDC R0, c[0x0][0x3dc] ;  /* 0x0000f700ff007b82 */ /* 0x000e300000000800 */
[----:B------:R-:W1:Y:S01]  /*0300*/  LDC.64 R22, c[0x0][0x3d8] ;  /* 0x0000f600ff167b82 */ /* 0x000e620000000a00 */
[----:B0-----:R-:W1:Y:S01]  /*0310*/  MUFU.RCP64H R3, R0 ;  /* 0x0000000000037308 */ /* 0x001e620000001800 */
[----:B------:R-:W-:-:S05]  /*0320*/  VIADD R2, R0, 0x300402 ;  /* 0x0030040200027836 */ /* 0x000fca0000000000 */
[----:B------:R-:W-:Y:S01]  /*0330*/  FSETP.GEU.AND P0, PT, |R2|, 5.8789094863358348022e-39, PT ;  /* 0x004004020200780b */ /* 0x000fe20003f0e200 */
[----:B-1----:R-:W-:-:S08]  /*0340*/  DFMA R4, R2, -R22, 1 ;  /* 0x3ff000000204742b */ /* 0x002fd00000000816 */
[----:B------:R-:W-:-:S08]  /*0350*/  DFMA R4, R4, R4, R4 ;  /* 0x000000040404722b */ /* 0x000fd00000000004 */
[----:B------:R-:W-:-:S08]  /*0360*/  DFMA R4, R2, R4, R2 ;  /* 0x000000040204722b */ /* 0x000fd00000000002 */
[----:B------:R-:W-:-:S08]  /*0370*/  DFMA R22, R4, -R22, 1 ;  /* 0x3ff000000416742b */ /* 0x000fd00000000816 */
[----:B------:R-:W-:Y:S01]  /*0380*/  DFMA R22, R4, R22, R4 ;  /* 0x000000160416722b */ /* 0x000fe20000000004 */
[----:B------:R-:W-:Y:S10]  /*0390*/  @P0 BRA `(.L_x_16) ;  /* 0x0000000000200947 */ /* 0x000ff40003800000 */
[----:B------:R-:W0:Y:S01]  /*03a0*/  LDC R8, c[0x0][0x3d8] ;  /* 0x0000f600ff087b82 */ /* 0x000e220000000800 */
[----:B------:R-:W-:-:S05]  /*03b0*/  LOP3.LUT R0, R0, 0x7fffffff, RZ, 0xc0, !PT ;  /* 0x7fffffff00007812 */ /* 0x000fca00078ec0ff */
[----:B------:R-:W-:Y:S01]  /*03c0*/  VIADD R7, R0, 0xfff00000 ;  /* 0xfff0000000077836 */ /* 0x000fe20000000000 */
[----:B------:R-:W-:Y:S01]  /*03d0*/  MOV R0, 0x400 ;  /* 0x0000040000007802 */ /* 0x000fe20000000f00 */
[----:B------:R-:W1:Y:S06]  /*03e0*/  LDC R9, c[0x0][0x3dc] ;  /* 0x0000f700ff097b82 */ /* 0x000e6c0000000800 */
[----:B01----:R-:W-:Y:S05]  /*03f0*/  CALL.REL.NOINC `($__internal_1_$__cuda_sm20_dblrcp_rn_slowpath_v3) ;  /* 0x0000001800347944 */ /* 0x003fea0003c00000 */
[----:B------:R-:W-:Y:S01]  /*0400*/  IMAD.MOV.U32 R22, RZ, RZ, R16 ;  /* 0x000000ffff167224 */ /* 0x000fe200078e0010 */
[----:B------:R-:W-:-:S07]  /*0410*/  MOV R23, R17 ;  /* 0x0000001100177202 */ /* 0x000fce0000000f00 */
.L_x_16:
        /* <DEDUP_REMOVED lines=17> */
[----:B------:R-:W-:Y:S02]  /*0530*/  IMAD.MOV.U32 R18, RZ, RZ, R16 ;  /* 0x000000ffff127224 */ /* 0x000fe400078e0010 */
[----:B------:R-:W-:-:S07]  /*0540*/  IMAD.MOV.U32 R19, RZ, RZ, R17 ;  /* 0x000000ffff137224 */ /* 0x000fce00078e0011 */
.L_x_17:
        /* <DEDUP_REMOVED lines=17> */
.L_x_18:
[----:B------:R-:W0:Y:S02]  /*0660*/  LDC R2, c[0x0][0x3e0] ;  /* 0x0000f800ff027b82 */ /* 0x000e240000000800 */
[----:B0-----:R-:W-:-:S05]  /*0670*/  VIADD R0, R2, 0x1800000 ;  /* 0x0180000002007836 */ /* 0x001fca0000000000 */
[----:B------:R-:W-:-:S04]  /*0680*/  LOP3.LUT R0, R0, 0x7f800000, RZ, 0xc0, !PT ;  /* 0x7f80000000007812 */ /* 0x000fc800078ec0ff */
[----:B------:R-:W-:-:S13]  /*0690*/  ISETP.GT.U32.AND P0, PT, R0, 0x1ffffff, PT ;  /* 0x01ffffff0000780c */ /* 0x000fda0003f04070 */
[----:B------:R-:W-:Y:S05]  /*06a0*/  @P0 BRA `(.L_x_19) ;  /* 0x0000000000180947 */ /* 0x000fea0003800000 */
[----:B------:R-:W0:Y:S01]  /*06b0*/  LDCU UR4, c[0x0][0x3e0] ;  /* 0x00007c00ff0477ac */ /* 0x000e220008000800 */
[----:B------:R-:W-:Y:S01]  /*06c0*/  MOV R7, 0x6f0 ;  /* 0x000006f000077802 */ /* 0x000fe20000000f00 */
[----:B0-----:R-:W-:-:S07]  /*06d0*/  IMAD.U32 R0, RZ, RZ, UR4 ;  /* 0x00000004ff007e24 */ /* 0x001fce000f8e00ff */
[----:B------:R-:W-:Y:S05]  /*06e0*/  CALL.REL.NOINC `($__internal_3_$__cuda_sm20_rcp_rn_f32_slowpath) ;  /* 0x0000001c00887944 */ /* 0x000fea0003c00000 */
[----:B------:R-:W-:Y:S01]  /*06f0*/  MOV R35, R34 ;  /* 0x0000002200237202 */ /* 0x000fe20000000f00 */
[----:B------:R-:W-:Y:S06]  /*0700*/  BRA `(.L_x_20) ;  /* 0x0000000000107947 */ /* 0x000fec0003800000 */
.L_x_19:
[----:B------:R-:W0:Y:S02]  /*0710*/  MUFU.RCP R35, R2 ;  /* 0x0000000200237308 */ /* 0x000e240000001000 */
[----:B0-----:R-:W-:-:S04]  /*0720*/  FFMA R0, R35, R2, -1 ;  /* 0xbf80000023007423 */ /* 0x001fc80000000002 */
[----:B------:R-:W-:-:S04]  /*0730*/  FADD.FTZ R0, -R0, -RZ ;  /* 0x800000ff00007221 */ /* 0x000fc80000010100 */
[----:B------:R-:W-:-:S07]  /*0740*/  FFMA R35, R35, R0, R35 ;  /* 0x0000000023237223 */ /* 0x000fce0000000023 */
.L_x_20:
[----:B------:R-:W0:Y:S02]  /*0750*/  LDC R2, c[0x0][0x3f0] ;  /* 0x0000fc00ff027b82 */ /* 0x000e240000000800 */
[----:B0-----:R-:W-:-:S05]  /*0760*/  VIADD R0, R2, 0x1800000 ;  /* 0x0180000002007836 */ /* 0x001fca0000000000 */
[----:B------:R-:W-:-:S04]  /*0770*/  LOP3.LUT R0, R0, 0x7f800000, RZ, 0xc0, !PT ;  /* 0x7f80000000007812 */ /* 0x000fc800078ec0ff */
[----:B------:R-:W-:-:S13]  /*0780*/  ISETP.GT.U32.AND P0, PT, R0, 0x1ffffff, PT ;  /* 0x01ffffff0000780c */ /* 0x000fda0003f04070 */
[----:B------:R-:W-:Y:S05]  /*0790*/  @P0 BRA `(.L_x_21) ;  /* 0x0000000000140947 */ /* 0x000fea0003800000 */
[----:B------:R-:W0:Y:S01]  /*07a0*/  LDC R0, c[0x0][0x3f0] ;  /* 0x0000fc00ff007b82 */ /* 0x000e220000000800 */
[----:B------:R-:W-:-:S07]  /*07b0*/  MOV R7, 0x7d0 ;  /* 0x000007d000077802 */ /* 0x000fce0000000f00 */
[----:B0-----:R-:W-:Y:S05]  /*07c0*/  CALL.REL.NOINC `($__internal_3_$__cuda_sm20_rcp_rn_f32_slowpath) ;  /* 0x0000001c00507944 */ /* 0x001fea0003c00000 */
[----:B------:R-:W-:Y:S01]  /*07d0*/  IMAD.MOV.U32 R49, RZ, RZ, R34 ;  /* 0x000000ffff317224 */ /* 0x000fe200078e0022 */
[----:B------:R-:W-:Y:S06]  /*07e0*/  BRA `(.L_x_22) ;  /* 0x0000000000107947 */ /* 0x000fec0003800000 */
.L_x_21:
[----:B------:R-:W0:Y:S02]  /*07f0*/  MUFU.RCP R49, R2 ;  /* 0x0000000200317308 */ /* 0x000e240000001000 */
[----:B0-----:R-:W-:-:S04]  /*0800*/  FFMA R0, R49, R2, -1 ;  /* 0xbf80000031007423 */ /* 0x001fc80000000002 */
[----:B------:R-:W-:-:S04]  /*0810*/  FADD.FTZ R0, -R0, -RZ ;  /* 0x800000ff00007221 */ /* 0x000fc80000010100 */
[----:B------:R-:W-:-:S07]  /*0820*/  FFMA R49, R49, R0, R49 ;  /* 0x0000000031317223 */ /* 0x000fce0000000031 */
.L_x_22:
[----:B------:R-:W0:Y:S01]  /*0830*/  LDC R5, c[0x0][0x400] ;  /* 0x00010000ff057b82 */ /* 0x000e220000000800 */
[----:B------:R-:W1:Y:S01]  /*0840*/  S2R R48, SR_TID.Y ;  /* 0x0000000000307919 */ /* 0x000e620000002200 */
[----:B------:R-:W2:Y:S01]  /*0850*/  S2R R47, SR_TID.X ;  /* 0x00000000002f7919 */ /* 0x000ea20000002100 */
[----:B0-----:R-:W-:-:S05]  /*0860*/  VIADD R0, R5, 0x1800000 ;  /* 0x0180000005007836 */ /* 0x001fca0000000000 */
[----:B------:R-:W-:-:S04]  /*0870*/  LOP3.LUT R0, R0, 0x7f800000, RZ, 0xc0, !PT ;  /* 0x7f80000000007812 */ /* 0x000fc800078ec0ff */
[----:B------:R-:W-:-:S13]  /*0880*/  ISETP.GT.U32.AND P0, PT, R0, 0x1ffffff, PT ;  /* 0x01ffffff0000780c */ /* 0x000fda0003f04070 */
[----:B-12---:R-:W-:Y:S05]  /*0890*/  @P0 BRA `(.L_x_23) ;  /* 0x0000000000100947 */ /* 0x006fea0003800000 */
[----:B------:R-:W0:Y:S01]  /*08a0*/  LDC R0, c[0x0][0x400] ;  /* 0x00010000ff007b82 */ /* 0x000e220000000800 */
[----:B------:R-:W-:-:S07]  /*08b0*/  MOV R7, 0x8d0 ;  /* 0x000008d000077802 */ /* 0x000fce0000000f00 */
[----:B0-----:R-:W-:Y:S05]  /*08c0*/  CALL.REL.NOINC `($__internal_3_$__cuda_sm20_rcp_rn_f32_slowpath) ;  /* 0x0000001c00107944 */ /* 0x001fea0003c00000 */
[----:B------:R-:W-:Y:S05]  /*08d0*/  BRA `(.L_x_24) ;  /* 0x0000000000107947 */ /* 0x000fea0003800000 */
.L_x_23:
[----:B------:R-:W0:Y:S02]  /*08e0*/  MUFU.RCP R34, R5 ;  /* 0x0000000500227308 */ /* 0x000e240000001000 */
[----:B0-----:R-:W-:-:S04]  /*08f0*/  FFMA R0, R34, R5, -1 ;  /* 0xbf80000022007423 */ /* 0x001fc80000000005 */
[----:B------:R-:W-:-:S04]  /*0900*/  FADD.FTZ R3, -R0, -RZ ;  /* 0x800000ff00037221 */ /* 0x000fc80000010100 */
[----:B------:R-:W-:-:S07]  /*0910*/  FFMA R34, R34, R3, R34 ;  /* 0x0000000322227223 */ /* 0x000fce0000000022 */
.L_x_24:
[----:B------:R-:W0:Y:S01]  /*0920*/  LDCU UR18, c[0x0][0x380] ;  /* 0x00007000ff1277ac */ /* 0x000e220008000800 */
[----:B------:R-:W1:Y:S01]  /*0930*/  LDC.64 R2, c[0x0][0x398] ;  /* 0x0000e600ff027b82 */ /* 0x000e620000000a00 */
[----:B------:R-:W2:Y:S01]  /*0940*/  LDCU.64 UR8, c[0x0][0x3c0] ;  /* 0x00007800ff0877ac */ /* 0x000ea20008000a00 */
[----:B------:R-:W3:Y:S06]  /*0950*/  LDCU.64 UR14, c[0x0][0x3b8] ;  /* 0x00007700ff0e77ac */ /* 0x000eec0008000a00 */
[----:B------:R-:W4:Y:S01]  /*0960*/  LDC.64 R8, c[0x0][0x390] ;  /* 0x0000e400ff087b82 */ /* 0x000f220000000a00 */
[----:B------:R-:W5:Y:S01]  /*0970*/  LDCU.64 UR36, c[0x0][0x358] ;  /* 0x00006b00ff2477ac */ /* 0x000f620008000a00 */
[----:B0-----:R-:W-:-:S04]  /*0980*/  UIADD3 UR44, UPT, UPT, -UR18, URZ, URZ ;  /* 0x000000ff122c7290 */ /* 0x001fc8000fffe1ff */
[----:B------:R-:W-:-:S04]  /*0990*/  ULEA UR4, UR44, 0x10, 0x1 ;  /* 0x000000102c047891 */ /* 0x000fc8000f8e08ff */
[----:B--2---:R-:W-:Y:S02]  /*09a0*/  UIMAD UR5, UR4, UR5, -UR9 ;  /* 0x00000005040572a4 */ /* 0x004fe4000f8e0a09 */
[----:B------:R-:W-:-:S04]  /*09b0*/  UIMAD UR4, UR4, UR6, -UR8 ;  /* 0x00000006040472a4 */ /* 0x000fc8000f8e0a08 */
[----:B------:R-:W-:Y:S02]  /*09c0*/  VIADD R46, R48, UR5 ;  /* 0x00000005302e7c36 */ /* 0x000fe40008000000 */
[----:B------:R-:W-:-:S03]  /*09d0*/  VIADD R11, R47, UR4 ;  /* 0x000000042f0b7c36 */ /* 0x000fc60008000000 */
[C---:B---3--:R-:W-:Y:S02]  /*09e0*/  ISETP.GE.AND P0, PT, R46.reuse, UR15, PT ;  /* 0x0000000f2e007c0c */ /* 0x048fe4000bf06270 */
[C---:B------:R-:W-:Y:S02]  /*09f0*/  ISETP.GE.AND P1, PT, R11.reuse, UR14, PT ;  /* 0x0000000e0b007c0c */ /* 0x040fe4000bf26270 */
[C---:B------:R-:W-:Y:S01]  /*0a00*/  ISETP.LT.OR P0, PT, R46.reuse, RZ, P0 ;  /* 0x000000ff2e00720c */ /* 0x040fe20000701670 */
[----:B------:R-:W-:Y:S01]  /*0a10*/  IMAD R46, R46, UR14, R11 ;  /* 0x0000000e2e2e7c24 */ /* 0x000fe2000f8e020b */
[----:B------:R-:W-:-:S04]  /*0a20*/  ISETP.LT.OR P1, PT, R11, RZ, P1 ;  /* 0x000000ff0b00720c */ /* 0x000fc80000f21670 */
[----:B------:R-:W-:-:S13]  /*0a30*/  PLOP3.LUT P0, PT, P0, P1, PT, 0xf8, 0x8f ;  /* 0x00000000008f781c */ /* 0x000fda0000703f70 */
[----:B------:R-:W0:Y:S01]  /*0a40*/  @!P0 LDC.64 R4, c[0x0][0x388] ;  /* 0x0000e200ff048b82 */ /* 0x000e220000000a00 */
[----:B-1----:R-:W-:-:S04]  /*0a50*/  @!P0 IMAD.WIDE R2, R46, 0x8, R2 ;  /* 0x000000082e028825 */ /* 0x002fc800078e0202 */
[C---:B----4-:R-:W-:Y:S02]  /*0a60*/  @!P0 IMAD.WIDE R8, R46.reuse, 0x4, R8 ;  /* 0x000000042e088825 */ /* 0x050fe400078e0208 */
[----:B-----5:R-:W2:Y:S01]  /*0a70*/  @!P0 LDG.E.64 R2, desc[UR36][R2.64] ;  /* 0x0000002402028981 */ /* 0x020ea2000c1e1b00 */
[----:B------:R-:W1:Y:S03]  /*0a80*/  @!P0 LDC.64 R6, c[0x0][0x3a0] ;  /* 0x0000e800ff068b82 */ /* 0x000e660000000a00 */
[----:B------:R-:W3:Y:S01]  /*0a90*/  @!P0 LDG.E R9, desc[UR36][R8.64] ;  /* 0x0000002408098981 */ /* 0x000ee2000c1e1900 */
[----:B0-----:R-:W-:-:S06]  /*0aa0*/  @!P0 IMAD.WIDE R4, R46, 0x8, R4 ;  /* 0x000000082e048825 */ /* 0x001fcc00078e0204 */
[----:B------:R-:W4:Y:S01]  /*0ab0*/  @!P0 LDG.E.64 R4, desc[UR36][R4.64] ;  /* 0x0000002404048981 */ /* 0x000f22000c1e1b00 */
[----:B-1----:R-:W-:-:S06]  /*0ac0*/  @!P0 IMAD.WIDE R6, R46, 0x4, R6 ;  /* 0x000000042e068825 */ /* 0x002fcc00078e0206 */
[----:B------:R-:W5:Y:S01]  /*0ad0*/  @!P0 LDG.E R7, desc[UR36][R6.64] ;  /* 0x0000002406078981 */ /* 0x000f62000c1e1900 */
[----:B------:R-:W0:Y:S01]  /*0ae0*/  S2UR UR12, SR_CgaCtaId ;  /* 0x00000000000c79c3 */ /* 0x000e220000008800 */
[----:B------:R-:W-:Y:S02]  /*0af0*/  UMOV UR6, 0x400 ;  /* 0x0000040000067882 */ /* 0x000fe40000000000 */
[----:B------:R-:W-:Y:S02]  /*0b00*/  UIADD3 UR7, UPT, UPT, UR6, 0x800, URZ ;  /* 0x0000080006077890 */ /* 0x000fe4000fffe0ff */
[----:B------:R-:W-:Y:S02]  /*0b10*/  UIADD3 UR8, UPT, UPT, UR6, 0x1800, URZ ;  /* 0x0000180006087890 */ /* 0x000fe4000fffe0ff */
[----:B------:R-:W-:Y:S02]  /*0b20*/  UIADD3 UR9, UPT, UPT, UR6, 0x1c00, URZ ;  /* 0x00001c0006097890 */ /* 0x000fe4000fffe0ff */
[----:B0-----:R-:W-:-:S02]  /*0b30*/  ULEA UR13, UR12, UR6, 0x18 ;  /* 0x000000060c0d7291 */ /* 0x001fc4000f8ec0ff */
[----:B------:R-:W-:Y:S02]  /*0b40*/  ULEA UR7, UR12, UR7, 0x18 ;  /* 0x000000070c077291 */ /* 0x000fe4000f8ec0ff */
[----:B------:R-:W-:Y:S02]  /*0b50*/  ULEA UR8, UR12, UR8, 0x18 ;  /* 0x000000080c087291 */ /* 0x000fe4000f8ec0ff */
[----:B------:R-:W-:Y:S01]  /*0b60*/  ULEA UR9, UR12, UR9, 0x18 ;  /* 0x000000090c097291 */ /* 0x000fe2000f8ec0ff */
[C---:B------:R-:W-:Y:S02]  /*0b70*/  LEA R30, R48.reuse, UR13, 0x7 ;  /* 0x0000000d301e7c11 */ /* 0x040fe4000f8e38ff */
[C---:B------:R-:W-:Y:S02]  /*0b80*/  LEA R0, R48.reuse, UR7, 0x7 ;  /* 0x0000000730007c11 */ /* 0x040fe4000f8e38ff */
[C---:B------:R-:W-:Y:S01]  /*0b90*/  LEA R40, R48.reuse, UR8, 0x6 ;  /* 0x0000000830287c11 */ /* 0x040fe2000f8e30ff */
[C---:B------:R-:W-:Y:S01]  /*0ba0*/  IMAD R45, R47.reuse, 0x8, R30 ;  /* 0x000000082f2d7824 */ /* 0x040fe200078e021e */
[----:B------:R-:W-:Y:S01]  /*0bb0*/  LEA R32, R48, UR9, 0x6 ;  /* 0x0000000930207c11 */ /* 0x000fe2000f8e30ff */
[----:B------:R-:W-:-:S02]  /*0bc0*/  IMAD R33, R47, 0x8, R0 ;  /* 0x000000082f217824 */ /* 0x000fc400078e0200 */
[C---:B------:R-:W-:Y:S01]  /*0bd0*/  IMAD R44, R47.reuse, 0x4, R40 ;  /* 0x000000042f2c7824 */ /* 0x040fe200078e0228 */
[----:B------:R-:W-:Y:S01]  /*0be0*/  LEA R32, R47, R32, 0x2 ;  /* 0x000000202f207211 */ /* 0x000fe200078e10ff */
[----:B------:R-:W-:Y:S02]  /*0bf0*/  UIADD3 UR7, UPT, UPT, UR6, 0x1000, URZ ;  /* 0x0000100006077890 */ /* 0x000fe4000fffe0ff */
[----:B------:R-:W-:Y:S02]  /*0c00*/  UIADD3 UR6, UPT, UPT, UR6, 0x2000, URZ ;  /* 0x0000200006067890 */ /* 0x000fe4000fffe0ff */
[----:B------:R-:W-:Y:S02]  /*0c10*/  UISETP.GE.AND UP2, UPT, UR18, 0x1, UPT ;  /* 0x000000011200788c */ /* 0x000fe4000bf46270 */
[----:B------:R-:W-:Y:S02]  /*0c20*/  ULEA UR7, UR12, UR7, 0x18 ;  /* 0x000000070c077291 */ /* 0x000fe4000f8ec0ff */
[----:B------:R-:W-:-:S02]  /*0c30*/  ULEA UR6, UR12, UR6, 0x18 ;  /* 0x000000060c067291 */ /* 0x000fc4000f8ec0ff */
[----:B------:R-:W-:Y:S02]  /*0c40*/  UIADD3 UR16, UPT, UPT, UR5, 0xf, URZ ;  /* 0x0000000f05107890 */ /* 0x000fe4000fffe0ff */
[----:B------:R-:W-:Y:S01]  /*0c50*/  ULOP3.LUT UR10, URZ, UR5, URZ, 0x33, !UPT ;  /* 0x00000005ff0a7292 */ /* 0x000fe2000f8e33ff */
[C---:B------:R-:W-:Y:S01]  /*0c60*/  LEA R0, R48.reuse, UR7, 0x7 ;  /* 0x0000000730007c11 */ /* 0x040fe2000f8e38ff */
[----:B------:R-:W-:Y:S01]  /*0c70*/  UIADD3 UR17, UPT, UPT, UR4, 0xf, URZ ;  /* 0x0000000f04117890 */ /* 0x000fe2000fffe0ff */
[----:B------:R-:W-:Y:S01]  /*0c80*/  LEA R42, R48, UR6, 0x6 ;  /* 0x00000006302a7c11 */ /* 0x000fe2000f8e30ff */
[----:B------:R-:W-:Y:S02]  /*0c90*/  ULOP3.LUT UR11, URZ, UR4, URZ, 0x33, !UPT ;  /* 0x00000004ff0b7292 */ /* 0x000fe4000f8e33ff */
[----:B------:R-:W-:Y:S02]  /*0ca0*/  UIADD3 UR9, UPT, UPT, -UR5, URZ, URZ ;  /* 0x000000ff05097290 */ /* 0x000fe4000fffe1ff */
[----:B------:R-:W-:Y:S01]  /*0cb0*/  USHF.R.S32.HI UR40, URZ, 0x1f, UR5 ;  /* 0x0000001fff287899 */ /* 0x000fe20008011405 */
[C---:B------:R-:W-:Y:S01]  /*0cc0*/  IMAD R43, R47.reuse, 0x8, R0 ;  /* 0x000000082f2b7824 */ /* 0x040fe200078e0200 */
[----:B------:R-:W-:Y:S01]  /*0cd0*/  UISETP.GE.AND UP0, UPT, UR16, UR15, UPT ;  /* 0x0000000f1000728c */ /* 0x000fe2000bf06270 */
[----:B------:R-:W-:Y:S01]  /*0ce0*/  IMAD R42, R47, 0x4, R42 ;  /* 0x000000042f2a7824 */ /* 0x000fe200078e022a */
[----:B------:R-:W-:-:S02]  /*0cf0*/  UIADD3 UR10, UPT, UPT, UR10, UR15, URZ ;  /* 0x0000000f0a0a7290 */ /* 0x000fc4000fffe0ff */
[----:B------:R-:W-:Y:S02]  /*0d00*/  UISETP.GE.AND UP1, UPT, UR17, UR14, UPT ;  /* 0x0000000e1100728c */ /* 0x000fe4000bf26270 */
[----:B------:R-:W-:Y:S02]  /*0d10*/  UIADD3 UR11, UPT, UPT, UR11, UR14, URZ ;  /* 0x0000000e0b0b7290 */ /* 0x000fe4000fffe0ff */
[----:B------:R-:W-:Y:S02]  /*0d20*/  UIADD3 UR5, UPT, UPT, -UR4, URZ, URZ ;  /* 0x000000ff04057290 */ /* 0x000fe4000fffe1ff */
[----:B------:R-:W-:Y:S02]  /*0d30*/  USHF.R.S32.HI UR41, URZ, 0x1f, UR4 ;  /* 0x0000001fff297899 */ /* 0x000fe40008011404 */
[----:B------:R-:W-:Y:S02]  /*0d40*/  ULOP3.LUT UR40, UR40, UR9, URZ, 0xc0, !UPT ;  /* 0x0000000928287292 */ /* 0x000fe4000f8ec0ff */
[----:B------:R-:W-:-:S02]  /*0d50*/  ULOP3.LUT UR41, UR41, UR5, URZ, 0xc0, !UPT ;  /* 0x0000000529297292 */ /* 0x000fc4000f8ec0ff */
[----:B------:R-:W-:Y:S02]  /*0d60*/  USEL UR42, UR10, 0xf, UP0 ;  /* 0x0000000f0a2a7887 */ /* 0x000fe40008000000 */
[----:B------:R-:W-:Y:S01]  /*0d70*/  USEL UR43, UR11, 0xf, UP1 ;  /* 0x0000000f0b2b7887 */ /* 0x000fe20008800000 */
[----:B--2---:R0:W-:Y:S04]  /*0d80*/  @!P0 STS.64 [R45], R2 ;  /* 0x000000022d008388 */ /* 0x0041e80000000a00 */
[----:B----4-:R0:W-:Y:S04]  /*0d90*/  @!P0 STS.64 [R33], R4 ;  /* 0x0000000421008388 */ /* 0x0101e80000000a00 */
[----:B-----5:R0:W-:Y:S04]  /*0da0*/  @!P0 STS [R44], R7 ;  /* 0x000000072c008388 */ /* 0x0201e80000000800 */
[----:B---3--:R0:W-:Y:S01]  /*0db0*/  @!P0 STS [R32], R9 ;  /* 0x0000000920008388 */ /* 0x0081e20000000800 */
[----:B------:R-:W-:Y:S06]  /*0dc0*/  BAR.SYNC.DEFER_BLOCKING 0x0 ;  /* 0x0000000000007b1d */ /* 0x000fec0000010000 */
[----:B------:R-:W-:Y:S05]  /*0dd0*/  BRA.U !UP2, `(.L_x_25) ;  /* 0x0000000d0a907547 */ /* 0x000fea000b800000 */
[----:B------:R-:W-:Y:S01]  /*0de0*/  IMAD.MOV.U32 R0, RZ, RZ, 0x1 ;  /* 0x00000001ff007424 */ /* 0x000fe200078e00ff */
[----:B------:R1:W2:Y:S01]  /*0df0*/  F2F.F64.F32 R26, R49 ;  /* 0x00000031001a7310 */ /* 0x0002a20000201800 */
[----:B0-----:R-:W-:Y:S01]  /*0e00*/  IMAD.MOV.U32 R2, RZ, RZ, 0x1 ;  /* 0x00000001ff027424 */ /* 0x001fe200078e00ff */
[----:B------:R-:W-:Y:S01]  /*0e10*/  UMOV UR45, 0xffffffff ;  /* 0xffffffff002d7882 */ /* 0x000fe20000000000 */
[----:B------:R-:W-:Y:S01]  /*0e20*/  IMAD.MOV.U32 R5, RZ, RZ, 0x1 ;  /* 0x00000001ff057424 */ /* 0x000fe200078e00ff */
[C---:B------:R-:W-:Y:S01]  /*0e30*/  VIADDMNMX R3, R47.reuse, -R0, UR41, !PT ;  /* 0x000000292f037e46 */ /* 0x040fe2000f800900 */
[----:B------:R-:W-:Y:S01]  /*0e40*/  IMAD.MOV.U32 R7, RZ, RZ, 0x1 ;  /* 0x00000001ff077424 */ /* 0x000fe200078e00ff */
[----:B------:R-:W-:Y:S01]  /*0e50*/  VIADDMNMX R41, R47, R2, UR43, PT ;  /* 0x0000002b2f297e46 */ /* 0x000fe2000b800102 */
[----:B------:R-:W-:Y:S01]  /*0e60*/  UMOV UR46, 0x1 ;  /* 0x00000001002e7882 */ /* 0x000fe20000000000 */
[C---:B------:R-:W-:Y:S02]  /*0e70*/  VIADDMNMX R0, R48.reuse, -R5, UR40, !PT ;  /* 0x0000002830007e46 */ /* 0x040fe4000f800905 */
[----:B------:R-:W-:Y:S01]  /*0e80*/  VIADDMNMX R2, R48, R7, UR42, PT ;  /* 0x0000002a30027e46 */ /* 0x000fe2000b800107 */
[--C-:B------:R-:W-:Y:S01]  /*0e90*/  IMAD R31, R41, 0x8, R30.reuse ;  /* 0x00000008291f7824 */ /* 0x100fe200078e021e */
[----:B------:R-:W-:Y:S01]  /*0ea0*/  LEA R28, R0, UR13, 0x7 ;  /* 0x0000000d001c7c11 */ /* 0x000fe2000f8e38ff */
[----:B------:R-:W-:Y:S01]  /*0eb0*/  IMAD R30, R3, 0x8, R30 ;  /* 0x00000008031e7824 */ /* 0x000fe200078e021e */
[----:B------:R-:W-:-:S02]  /*0ec0*/  LEA R4, R2, UR13, 0x7 ;  /* 0x0000000d02047c11 */ /* 0x000fc4000f8e38ff */
[----:B------:R-:W-:Y:S01]  /*0ed0*/  LEA R38, R2, UR8, 0x6 ;  /* 0x0000000802267c11 */ /* 0x000fe2000f8e30ff */
[C---:B------:R-:W-:Y:S01]  /*0ee0*/  IMAD R28, R47.reuse, 0x8, R28 ;  /* 0x000000082f1c7824 */ /* 0x040fe200078e021c */
[----:B------:R-:W-:Y:S01]  /*0ef0*/  LEA R0, R0, UR8, 0x6 ;  /* 0x0000000800007c11 */ /* 0x000fe2000f8e30ff */
[----:B------:R-:W-:Y:S01]  /*0f00*/  IMAD R39, R47, 0x8, R4 ;  /* 0x000000082f277824 */ /* 0x000fe200078e0204 */
[----:B------:R-:W-:Y:S01]  /*0f10*/  LEA R41, R41, R40, 0x2 ;  /* 0x0000002829297211 */ /* 0x000fe200078e10ff */
[----:B------:R-:W-:Y:S02]  /*0f20*/  IMAD R40, R3, 0x4, R40 ;  /* 0x0000000403287824 */ /* 0x000fe400078e0228 */
[C---:B------:R-:W-:Y:S02]  /*0f30*/  IMAD R38, R47.reuse, 0x4, R38 ;  /* 0x000000042f267824 */ /* 0x040fe400078e0226 */
[----:B-12---:R-:W-:-:S07]  /*0f40*/  IMAD R37, R47, 0x4, R0 ;  /* 0x000000042f257824 */ /* 0x006fce00078e0200 */
.L_x_36:
[----:B------:R-:W-:Y:S01]  /*0f50*/  UIADD3 UR47, UPT, UPT, UR45, 0xf, URZ ;  /* 0x0000000f2d2f7890 */ /* 0x000fe2000fffe0ff */
[----:B------:R-:W-:Y:S01]  /*0f60*/  PLOP3.LUT P1, PT, PT, PT, PT, 0x80, 0x8 ;  /* 0x000000000008781c */ /* 0x000fe20003f2f070 */
[----:B------:R-:W-:-:S03]  /*0f70*/  UIADD3 UR48, UPT, UPT, UR46, -0x1, URZ ;  /* 0xffffffff2e307890 */ /* 0x000fc6000fffe0ff */
[----:B------:R-:W-:Y:S02]  /*0f80*/  P2R R50, PR, RZ, 0x2 ;  /* 0x00000002ff327803 */ /* 0x000fe40000000000 */
[----:B------:R-:W-:-:S04]  /*0f90*/  ISETP.GT.AND P0, PT, R47, UR47, PT ;  /* 0x0000002f2f007c0c */ /* 0x000fc8000bf04270 */
[----:B------:R-:W-:-:S13]  /*0fa0*/  ISETP.LE.U32.OR P0, PT, R47, UR48, P0 ;  /* 0x000000302f007c0c */ /* 0x000fda0008703470 */
[----:B0-----:R-:W-:Y:S05]  /*0fb0*/  @P0 BRA `(.L_x_26) ;  /* 0x0000000800dc0947 */ /* 0x001fea0003800000 */
[----:B------:R-:W-:-:S04]  /*0fc0*/  ISETP.GT.AND P0, PT, R48, UR47, PT ;  /* 0x0000002f30007c0c */ /* 0x000fc8000bf04270 */
[----:B------:R-:W-:-:S04]  /*0fd0*/  ISETP.LE.U32.OR P0, PT, R48, UR48, P0 ;  /* 0x0000003030007c0c */ /* 0x000fc80008703470 */
[----:B------:R-:W-:-:S04]  /*0fe0*/  ISETP.LT.OR P0, PT, R47, UR41, P0 ;  /* 0x000000292f007c0c */ /* 0x000fc80008701670 */
[----:B------:R-:W-:-:S04]  /*0ff0*/  ISETP.GT.OR P0, PT, R47, UR43, P0 ;  /* 0x0000002b2f007c0c */ /* 0x000fc80008704670 */
[----:B------:R-:W-:-:S04]  /*1000*/  ISETP.LT.OR P0, PT, R48, UR40, P0 ;  /* 0x0000002830007c0c */ /* 0x000fc80008701670 */
[----:B------:R-:W-:-:S13]  /*1010*/  ISETP.GT.OR P0, PT, R48, UR42, P0 ;  /* 0x0000002a30007c0c */ /* 0x000fda0008704670 */
[----:B------:R-:W-:Y:S05]  /*1020*/  @P0 BRA `(.L_x_26) ;  /* 0x0000000800c00947 */ /* 0x000fea0003800000 */
[----:B------:R-:W-:Y:S01]  /*1030*/  LDS.64 R8, [R39] ;  /* 0x0000000027087984 */ /* 0x000fe20000000a00 */
[----:B------:R-:W-:Y:S03]  /*1040*/  BSSY.RECONVERGENT B0, `(.L_x_27) ;  /* 0x000002e000007945 */ /* 0x000fe60003800200 */
[----:B------:R-:W0:Y:S04]  /*1050*/  LDS.64 R6, [R28] ;  /* 0x000000001c067984 */ /* 0x000e280000000a00 */
[----:B------:R-:W-:Y:S04]  /*1060*/  LDS.64 R4, [R31] ;  /* 0x000000001f047984 */ /* 0x000fe80000000a00 */
[----:B------:R-:W1:Y:S04]  /*1070*/  LDS.64 R2, [R30] ;  /* 0x000000001e027984 */ /* 0x000e680000000a00 */
[----:B------:R-:W2:Y:S01]  /*1080*/  LDS.64 R10, [R45] ;  /* 0x000000002d0a7984 */ /* 0x000ea20000000a00 */
[----:B0-----:R-:W-:-:S03]  /*1090*/  DADD R6, R8, R6 ;  /* 0x0000000008067229 */ /* 0x001fc60000000006 */
[----:B------:R-:W0:Y:S01]  /*10a0*/  LDS.64 R8, [R33] ;  /* 0x0000000021087984 */ /* 0x000e220000000a00 */
[----:B-1----:R-:W-:Y:S02]  /*10b0*/  DADD R2, R4, R2 ;  /* 0x0000000004027229 */ /* 0x002fe40000000002 */
[----:B--2---:R-:W-:-:S08]  /*10c0*/  DADD R4, R10, R10 ;  /* 0x000000000a047229 */ /* 0x004fd0000000000a */
[----:B------:R-:W-:Y:S02]  /*10d0*/  DADD R6, R6, -R4 ;  /* 0x0000000006067229 */ /* 0x000fe40000000804 */
[----:B------:R-:W-:Y:S02]  /*10e0*/  DADD R2, -R4, R2 ;  /* 0x0000000004027229 */ /* 0x000fe40000000102 */
[----:B------:R-:W-:-:S04]  /*10f0*/  DADD R4, -R10, 80 ;  /* 0x405400000a047429 */ /* 0x000fc80000000100 */
[----:B0-----:R-:W-:-:S08]  /*1100*/  DFMA R6, R6, R18, R8 ;  /* 0x000000120606722b */ /* 0x001fd00000000008 */
[----:B------:R-:W-:-:S08]  /*1110*/  DFMA R2, R2, R22, R6 ;  /* 0x000000160202722b */ /* 0x000fd00000000006 */
[----:B------:R-:W-:-:S08]  /*1120*/  DFMA R2, R4, R16, R2 ;  /* 0x000000100402722b */ /* 0x000fd00000000002 */
[----:B------:R-:W-:-:S06]  /*1130*/  DFMA R2, R2, R24, R10 ;  /* 0x000000180202722b */ /* 0x000fcc000000000a */
[----:B------:R-:W0:Y:S01]  /*1140*/  F2F.F32.F64 R14, R2 ;  /* 0x00000002000e7310 */ /* 0x000e220000301000 */
[----:B------:R-:W-:Y:S04]  /*1150*/  STS.64 [R43], R2 ;  /* 0x000000022b007388 */ /* 0x000fe80000000a00 */
[----:B------:R-:W-:Y:S04]  /*1160*/  LDS R4, [R38] ;  /* 0x0000000026047984 */ /* 0x000fe80000000800 */
[----:B------:R-:W1:Y:S04]  /*1170*/  LDS R5, [R37] ;  /* 0x0000000025057984 */ /* 0x000e680000000800 */
[----:B------:R-:W2:Y:S04]  /*1180*/  LDS R13, [R44] ;  /* 0x000000002c0d7984 */ /* 0x000ea80000000800 */
[----:B------:R-:W-:Y:S04]  /*1190*/  LDS R6, [R41] ;  /* 0x0000000029067984 */ /* 0x000fe80000000800 */
[----:B------:R-:W3:Y:S04]  /*11a0*/  LDS R7, [R40] ;  /* 0x0000000028077984 */ /* 0x000ee80000000800 */
[----:B------:R-:W4:Y:S01]  /*11b0*/  LDS R0, [R32] ;  /* 0x0000000020007984 */ /* 0x000f220000000800 */
[----:B-1----:R-:W-:Y:S01]  /*11c0*/  FADD R4, R4, R5 ;  /* 0x0000000504047221 */ /* 0x002fe20000000000 */
[----:B--2---:R-:W-:Y:S01]  /*11d0*/  FADD R5, R13, R13 ;  /* 0x0000000d0d057221 */ /* 0x004fe20000000000 */
[----:B---3--:R-:W-:-:S03]  /*11e0*/  FADD R6, R6, R7 ;  /* 0x0000000706067221 */ /* 0x008fc60000000000 */
[----:B------:R-:W-:Y:S01]  /*11f0*/  FADD R7, R4, -R5 ;  /* 0x8000000504077221 */ /* 0x000fe20000000000 */
[----:B------:R-:W-:Y:S01]  /*1200*/  FADD R4, -R13, 80 ;  /* 0x42a000000d047421 */ /* 0x000fe20000000100 */
[----:B------:R-:W-:Y:S02]  /*1210*/  FADD R5, -R5, R6 ;  /* 0x0000000605057221 */ /* 0x000fe40000000100 */
[----:B----4-:R-:W-:-:S04]  /*1220*/  FFMA R0, R7, R49, R0 ;  /* 0x0000003107007223 */ /* 0x010fc80000000000 */
[----:B------:R-:W-:-:S04]  /*1230*/  FFMA R5, R5, R35, R0 ;  /* 0x0000002305057223 */ /* 0x000fc80000000000 */
[----:B------:R-:W-:-:S04]  /*1240*/  FFMA R4, R4, R34, R5 ;  /* 0x0000002204047223 */ /* 0x000fc80000000005 */
[----:B------:R-:W-:-:S04]  /*1250*/  FFMA R13, R4, R36, R13 ;  /* 0x00000024040d7223 */ /* 0x000fc8000000000d */
[----:B------:R-:W1:Y:S01]  /*1260*/  MUFU.RCP R0, R13 ;  /* 0x0000000d00007308 */ /* 0x000e620000001000 */
[----:B------:R2:W-:Y:S07]  /*1270*/  STS [R42], R13 ;  /* 0x0000000d2a007388 */ /* 0x0005ee0000000800 */
[----:B0-----:R-:W0:Y:S01]  /*1280*/  FCHK P0, R14, R13 ;  /* 0x0000000d0e007302 */ /* 0x001e220000000000 */
[----:B-1----:R-:W-:-:S04]  /*1290*/  FFMA R5, -R13, R0, 1 ;  /* 0x3f8000000d057423 */ /* 0x002fc80000000100 */
[----:B------:R-:W-:-:S04]  /*12a0*/  FFMA R5, R0, R5, R0 ;  /* 0x0000000500057223 */ /* 0x000fc80000000000 */
[----:B------:R-:W-:-:S04]  /*12b0*/  FFMA R10, R14, R5, RZ ;  /* 0x000000050e0a7223 */ /* 0x000fc800000000ff */
[----:B------:R-:W-:-:S04]  /*12c0*/  FFMA R0, -R13, R10, R14 ;  /* 0x0000000a0d007223 */ /* 0x000fc8000000010e */
[----:B------:R-:W-:Y:S01]  /*12d0*/  FFMA R10, R5, R0, R10 ;  /* 0x00000000050a7223 */ /* 0x000fe2000000000a */
[----:B0-2---:R-:W-:Y:S06]  /*12e0*/  @!P0 BRA `(.L_x_28) ;  /* 0x00000000000c8947 */ /* 0x005fec0003800000 */
[----:B------:R-:W-:-:S07]  /*12f0*/  MOV R2, 0x1310 ;  /* 0x0000131000027802 */ /* 0x000fce0000000f00 */
[----:B------:R-:W-:Y:S05]  /*1300*/  CALL.REL.NOINC `($__internal_4_$__cuda_sm3x_div_rn_noftz_f32_slowpath) ;  /* 0x0000001400547944 */ /* 0x000fea0003c00000 */
[----:B------:R-:W-:-:S07]  /*1310*/  IMAD.MOV.U32 R10, RZ, RZ, R0 ;  /* 0x000000ffff0a7224 */ /* 0x000fce00078e0000 */
.L_x_28:
[----:B------:R-:W-:Y:S05]  /*1320*/  BSYNC.RECONVERGENT B0 ;  /* 0x0000000000007941 */ /* 0x000fea0003800200 */
.L_x_27:
[----:B------:R-:W-:Y:S02]  /*1330*/  FSETP.GE.AND P0, PT, R10, 1.0022469758987426758, PT ;  /* 0x3f8049a10a00780b */ /* 0x000fe40003f06000 */
[----:B------:R-:W-:-:S04]  /*1340*/  PLOP3.LUT P1, PT, PT, PT, PT, 0x8, 0x80 ;  /* 0x000000000080781c */ /* 0x000fc80003f2e170 */
[----:B------:R-:W-:-:S07]  /*1350*/  P2R R50, PR, RZ, 0x2 ;  /* 0x00000002ff327803 */ /* 0x000fce0000000000 */
[----:B------:R-:W-:Y:S05]  /*1360*/  @!P0 BRA `(.L_x_26) ;  /* 0x0000000400f08947 */ /* 0x000fea0003800000 */
[----:B------:R-:W0:Y:S01]  /*1370*/  LDC R29, c[0x0][0x2f8] ;  /* 0x0000be00ff1d7b82 */ /* 0x000e220000000800 */
[----:B------:R-:W1:Y:S01]  /*1380*/  F2F.F64.F32 R14, R14 ;  /* 0x0000000e000e7310 */ /* 0x000e620000201800 */
[----:B------:R-:W-:Y:S01]  /*1390*/  MOV R2, 0x40 ;  /* 0x0000004000027802 */ /* 0x000fe20000000f00 */
[----:B------:R-:W2:Y:S01]  /*13a0*/  LDCU.64 UR4, c[0x4][URZ] ;  /* 0x01000000ff0477ac */ /* 0x000ea20008000a00 */
[----:B------:R-:W-:Y:S01]  /*13b0*/  MOV R6, UR38 ;  /* 0x0000002600067c02 */ /* 0x000fe20008000f00 */
[----:B------:R-:W-:-:S03]  /*13c0*/  IMAD.U32 R7, RZ, RZ, UR39 ;  /* 0x00000027ff077e24 */ /* 0x000fc6000f8e00ff */
[----:B------:R3:W4:Y:S01]  /*13d0*/  LDC.64 R8, c[0x4][R2] ;  /* 0x0100000002087b82 */ /* 0x0007220000000a00 */
[----:B------:R-:W5:Y:S08]  /*13e0*/  F2F.F64.F32 R12, R13 ;  /* 0x0000000d000c7310 */ /* 0x000f700000201800 */
[----:B------:R-:W3:Y:S01]  /*13f0*/  F2F.F64.F32 R10, R10 ;  /* 0x0000000a000a7310 */ /* 0x000ee20000201800 */
[----:B--2---:R-:W-:-:S02]  /*1400*/  IMAD.U32 R4, RZ, RZ, UR4 ;  /* 0x00000004ff047e24 */ /* 0x004fc4000f8e00ff */
[----:B------:R-:W-:Y:S01]  /*1410*/  IMAD.U32 R5, RZ, RZ, UR5 ;  /* 0x00000005ff057e24 */ /* 0x000fe2000f8e00ff */
[----:B0-----:R-:W-:-:S05]  /*1420*/  IADD3 R29, PT, PT, -R29, UR38, RZ ;  /* 0x000000261d1d7c10 */ /* 0x001fca000fffe1ff */
[----:B-1----:R0:W-:Y:S04]  /*1430*/  STL.64 [R29], R14 ;  /* 0x0000000e1d007387 */ /* 0x0021e80000100a00 */
[----:B-----5:R0:W-:Y:S04]  /*1440*/  STL.64 [R29+0x8], R12 ;  /* 0x0000080c1d007387 */ /* 0x0201e80000100a00 */
[----:B---34-:R0:W-:Y:S02]  /*1450*/  STL.64 [R29+0x10], R10 ;  /* 0x0000100a1d007387 */ /* 0x0181e40000100a00 */
[----:B------:R-:W-:-:S07]  /*1460*/  LEPC R20, `(.L_x_29) ;  /* 0x000000001014794e */ /* 0x000fce0000000000 */
[----:B0-----:R-:W-:Y:S05]  /*1470*/  CALL.ABS.NOINC R8 ;  /* 0x0000000008007343 */ /* 0x001fea0003c00000 */
.L_x_29:
[----:B------:R-:W0:Y:S01]  /*1480*/  LDS.64 R6, [R43] ;  /* 0x000000002b067984 */ /* 0x000e220000000a00 */
[----:B------:R1:W2:Y:S01]  /*1490*/  LDC.64 R8, c[0x4][R2] ;  /* 0x0100000002087b82 */ /* 0x0002a20000000a00 */
[----:B------:R-:W3:Y:S02]  /*14a0*/  LDCU.64 UR4, c[0x4][0x8] ;  /* 0x01000100ff0477ac */ /* 0x000ee40008000a00 */
[----:B------:R-:W4:Y:S01]  /*14b0*/  LDS R0, [R42] ;  /* 0x000000002a007984 */ /* 0x000f220000000800 */
[----:B---3--:R-:W-:Y:S02]  /*14c0*/  IMAD.U32 R4, RZ, RZ, UR4 ;  /* 0x00000004ff047e24 */ /* 0x008fe4000f8e00ff */
[----:B------:R-:W-:Y:S01]  /*14d0*/  IMAD.U32 R5, RZ, RZ, UR5 ;  /* 0x00000005ff057e24 */ /* 0x000fe2000f8e00ff */
[----:B0-----:R0:W3:Y:S08]  /*14e0*/  F2F.F32.F64 R7, R6 ;  /* 0x0000000600077310 */ /* 0x0010f00000301000 */
[----:B----4-:R-:W4:Y:S01]  /*14f0*/  F2F.F64.F32 R12, R0 ;  /* 0x00000000000c7310 */ /* 0x010f220000201800 */
[----:B0-----:R-:W-:-:S02]  /*1500*/  IMAD.U32 R6, RZ, RZ, UR38 ;  /* 0x00000026ff067e24 */ /* 0x001fc4000f8e00ff */
[----:B---3--:R-:W-:-:S05]  /*1510*/  FADD R10, R7, -R0 ;  /* 0x80000000070a7221 */ /* 0x008fca0000000000 */
[----:B------:R0:W3:Y:S01]  /*1520*/  F2F.F64.F32 R14, R7 ;  /* 0x00000007000e7310 */ /* 0x0000e20000201800 */
[----:B----4-:R1:W-:Y:S07]  /*1530*/  STL.64 [R29+0x8], R12 ;  /* 0x0000080c1d007387 */ /* 0x0103ee0000100a00 */
[----:B------:R-:W4:Y:S01]  /*1540*/  F2F.F64.F32 R10, R10 ;  /* 0x0000000a000a7310 */ /* 0x000f220000201800 */
[----:B0-----:R-:W-:Y:S01]  /*1550*/  IMAD.U32 R7, RZ, RZ, UR39 ;  /* 0x00000027ff077e24 */ /* 0x001fe2000f8e00ff */
[----:B---3--:R1:W-:Y:S04]  /*1560*/  STL.64 [R29], R14 ;  /* 0x0000000e1d007387 */ /* 0x0083e80000100a00 */
[----:B--2-4-:R1:W-:Y:S02]  /*1570*/  STL.64 [R29+0x10], R10 ;  /* 0x0000100a1d007387 */ /* 0x0143e40000100a00 */
[----:B------:R-:W-:-:S07]  /*1580*/  LEPC R20, `(.L_x_30) ;  /* 0x000000001014794e */ /* 0x000fce0000000000 */
[----:B-1----:R-:W-:Y:S05]  /*1590*/  CALL.ABS.NOINC R8 ;  /* 0x0000000008007343 */ /* 0x002fea0003c00000 */
.L_x_30:
[----:B------:R-:W0:Y:S01]  /*15a0*/  F2F.F64.F32 R14, R35 ;  /* 0x00000023000e7310 */ /* 0x000e220000201800 */
[----:B------:R1:W-:Y:S01]  /*15b0*/  STL.64 [R29], R26 ;  /* 0x0000001a1d007387 */ /* 0x0003e20000100a00 */
[----:B------:R1:W2:Y:S01]  /*15c0*/  LDC.64 R8, c[0x4][R2] ;  /* 0x0100000002087b82 */ /* 0x0002a20000000a00 */
[----:B------:R-:W3:Y:S01]  /*15d0*/  LDCU.64 UR4, c[0x4][0x10] ;  /* 0x01000200ff0477ac */ /* 0x000ee20008000a00 */
[----:B------:R-:W-:Y:S01]  /*15e0*/  IMAD.U32 R6, RZ, RZ, UR38 ;  /* 0x00000026ff067e24 */ /* 0x000fe2000f8e00ff */
[----:B------:R-:W-:-:S03]  /*15f0*/  MOV R7, UR39 ;  /* 0x0000002700077c02 */ /* 0x000fc60008000f00 */
[----:B------:R-:W4:Y:S01]  /*1600*/  F2F.F64.F32 R12, R34 ;  /* 0x00000022000c7310 */ /* 0x000f220000201800 */
[----:B0-----:R1:W-:Y:S07]  /*1610*/  STL.64 [R29+0x8], R14 ;  /* 0x0000080e1d007387 */ /* 0x0013ee0000100a00 */
[----:B------:R-:W0:Y:S01]  /*1620*/  F2F.F64.F32 R10, R36 ;  /* 0x00000024000a7310 */ /* 0x000e220000201800 */
[----:B---3--:R-:W-:Y:S01]  /*1630*/  IMAD.U32 R4, RZ, RZ, UR4 ;  /* 0x00000004ff047e24 */ /* 0x008fe2000f8e00ff */
[----:B----4-:R1:W-:Y:S01]  /*1640*/  STL.64 [R29+0x10], R12 ;  /* 0x0000100c1d007387 */ /* 0x0103e20000100a00 */
[----:B------:R-:W-:-:S03]  /*1650*/  IMAD.U32 R5, RZ, RZ, UR5 ;  /* 0x00000005ff057e24 */ /* 0x000fc6000f8e00ff */
[----:B0-----:R1:W-:Y:S04]  /*1660*/  STL.64 [R29+0x18], R10 ;  /* 0x0000180a1d007387 */ /* 0x0013e80000100a00 */
[----:B------:R-:W-:-:S07]  /*1670*/  LEPC R20, `(.L_x_31) ;  /* 0x000000001014794e */ /* 0x000fce0000000000 */
[----:B-12---:R-:W-:Y:S05]  /*1680*/  CALL.ABS.NOINC R8 ;  /* 0x0000000008007343 */ /* 0x006fea0003c00000 */
.L_x_31:
[----:B------:R-:W0:Y:S01]  /*1690*/  LDS R52, [R44] ;  /* 0x000000002c347984 */ /* 0x000e220000000800 */
[----:B------:R1:W2:Y:S01]  /*16a0*/  LDC.64 R8, c[0x4][R2] ;  /* 0x0100000002087b82 */ /* 0x0002a20000000a00 */
[----:B------:R-:W3:Y:S01]  /*16b0*/  LDCU.64 UR4, c[0x4][0x18] ;  /* 0x01000300ff0477ac */ /* 0x000ee20008000a00 */
[----:B------:R-:W-:Y:S01]  /*16c0*/  IMAD.U32 R6, RZ, RZ, UR38 ;  /* 0x00000026ff067e24 */ /* 0x000fe2000f8e00ff */
[----:B------:R-:W4:Y:S01]  /*16d0*/  LDS R20, [R38] ;  /* 0x0000000026147984 */ /* 0x000f220000000800 */
[----:B------:R-:W-:-:S03]  /*16e0*/  IMAD.U32 R7, RZ, RZ, UR39 ;  /* 0x00000027ff077e24 */ /* 0x000fc6000f8e00ff */
[----:B------:R-:W5:Y:S04]  /*16f0*/  LDS R14, [R37] ;  /* 0x00000000250e7984 */ /* 0x000f680000000800 */
[----:B------:R-:W1:Y:S04]  /*1700*/  LDS R12, [R41] ;  /* 0x00000000290c7984 */ /* 0x000e680000000800 */
[----:B------:R-:W2:Y:S01]  /*1710*/  LDS R10, [R40] ;  /* 0x00000000280a7984 */ /* 0x000ea20000000800 */
[----:B---3--:R-:W-:Y:S02]  /*1720*/  IMAD.U32 R4, RZ, RZ, UR4 ;  /* 0x00000004ff047e24 */ /* 0x008fe4000f8e00ff */
[----:B------:R-:W-:Y:S01]  /*1730*/  IMAD.U32 R5, RZ, RZ, UR5 ;  /* 0x00000005ff057e24 */ /* 0x000fe2000f8e00ff */
[----:B0-----:R-:W0:Y:S08]  /*1740*/  F2F.F64.F32 R52, R52 ;  /* 0x0000003400347310 */ /* 0x001e300000201800 */
[----:B----4-:R-:W3:Y:S01]  /*1750*/  F2F.F64.F32 R20, R20 ;  /* 0x0000001400147310 */ /* 0x010ee20000201800 */
[----:B0-----:R0:W-:Y:S07]  /*1760*/  STL.64 [R29], R52 ;  /* 0x000000341d007387 */ /* 0x0011ee0000100a00 */
[----:B-----5:R-:W4:Y:S01]  /*1770*/  F2F.F64.F32 R14, R14 ;  /* 0x0000000e000e7310 */ /* 0x020f220000201800 */
[----:B---3--:R0:W-:Y:S07]  /*1780*/  STL.64 [R29+0x8], R20 ;  /* 0x000008141d007387 */ /* 0x0081ee0000100a00 */
[----:B-1----:R-:W1:Y:S01]  /*1790*/  F2F.F64.F32 R12, R12 ;  /* 0x0000000c000c7310 */ /* 0x002e620000201800 */
[----:B----4-:R0:W-:Y:S07]  /*17a0*/  STL.64 [R29+0x10], R14 ;  /* 0x0000100e1d007387 */ /* 0x0101ee0000100a00 */
[----:B--2---:R-:W2:Y:S01]  /*17b0*/  F2F.F64.F32 R10, R10 ;  /* 0x0000000a000a7310 */ /* 0x004ea20000201800 */
[----:B-1----:R0:W-:Y:S04]  /*17c0*/  STL.64 [R29+0x18], R12 ;  /* 0x0000180c1d007387 */ /* 0x0021e80000100a00 */
[----:B--2---:R0:W-:Y:S02]  /*17d0*/  STL.64 [R29+0x20], R10 ;  /* 0x0000200a1d007387 */ /* 0x0041e40000100a00 */
[----:B0-----:R-:W-:-:S07]  /*17e0*/  LEPC R20, `(.L_x_32) ;  /* 0x000000001014794e */ /* 0x001fce0000000000 */
[----:B------:R-:W-:Y:S05]  /*17f0*/  CALL.ABS.NOINC R8 ;  /* 0x0000000008007343 */ /* 0x000fea0003c00000 */
.L_x_32:
[----:B------:R-:W0:Y:S01]  /*1800*/  LDS R10, [R32] ;  /* 0x00000000200a7984 */ /* 0x000e220000000800 */
[----:B------:R1:W2:Y:S01]  /*1810*/  LDC.64 R8, c[0x4][R2] ;  /* 0x0100000002087b82 */ /* 0x0002a20000000a00 */
[----:B------:R-:W3:Y:S01]  /*1820*/  LDCU.64 UR4, c[0x4][0x20] ;  /* 0x01000400ff0477ac */ /* 0x000ee20008000a00 */
[----:B------:R-:W-:Y:S02]  /*1830*/  IMAD.U32 R6, RZ, RZ, UR38 ;  /* 0x00000026ff067e24 */ /* 0x000fe4000f8e00ff */
[----:B------:R-:W-:Y:S02]  /*1840*/  IMAD.U32 R7, RZ, RZ, UR39 ;  /* 0x00000027ff077e24 */ /* 0x000fe4000f8e00ff */
[----:B---3--:R-:W-:Y:S02]  /*1850*/  IMAD.U32 R4, RZ, RZ, UR4 ;  /* 0x00000004ff047e24 */ /* 0x008fe4000f8e00ff */
[----:B------:R-:W-:Y:S01]  /*1860*/  IMAD.U32 R5, RZ, RZ, UR5 ;  /* 0x00000005ff057e24 */ /* 0x000fe2000f8e00ff */
[----:B0-----:R-:W0:Y:S02]  /*1870*/  F2F.F64.F32 R10, R10 ;  /* 0x0000000a000a7310 */ /* 0x001e240000201800 */
[----:B0-2---:R1:W-:Y:S04]  /*1880*/  STL.64 [R29], R10 ;  /* 0x0000000a1d007387 */ /* 0x0053e80000100a00 */
[----:B------:R-:W-:-:S07]  /*1890*/  LEPC R20, `(.L_x_33) ;  /* 0x000000001014794e */ /* 0x000fce0000000000 */
[----:B-1----:R-:W-:Y:S05]  /*18a0*/  CALL.ABS.NOINC R8 ;  /* 0x0000000008007343 */ /* 0x002fea0003c00000 */
.L_x_33:
[----:B------:R0:W-:Y:S01]  /*18b0*/  STL.64 [R29], R18 ;  /* 0x000000121d007387 */ /* 0x0001e20000100a00 */
[----:B------:R0:W1:Y:S01]  /*18c0*/  LDC.64 R8, c[0x4][R2] ;  /* 0x0100000002087b82 */ /* 0x0000620000000a00 */
[----:B------:R-:W2:Y:S01]  /*18d0*/  LDCU.64 UR4, c[0x4][0x28] ;  /* 0x01000500ff0477ac */ /* 0x000ea20008000a00 */
[----:B------:R-:W-:Y:S01]  /*18e0*/  IMAD.U32 R6, RZ, RZ, UR38 ;  /* 0x00000026ff067e24 */ /* 0x000fe2000f8e00ff */
[----:B------:R0:W-:Y:S01]  /*18f0*/  STL.64 [R29+0x8], R22 ;  /* 0x000008161d007387 */ /* 0x0001e20000100a00 */
[----:B------:R-:W-:-:S03]  /*1900*/  IMAD.U32 R7, RZ, RZ, UR39 ;  /* 0x00000027ff077e24 */ /* 0x000fc6000f8e00ff */
[----:B------:R0:W-:Y:S04]  /*1910*/  STL.64 [R29+0x10], R16 ;  /* 0x000010101d007387 */ /* 0x0001e80000100a00 */
[----:B------:R0:W-:Y:S01]  /*1920*/  STL.64 [R29+0x18], R24 ;  /* 0x000018181d007387 */ /* 0x0001e20000100a00 */
[----:B--2---:R-:W-:Y:S01]  /*1930*/  MOV R4, UR4 ;  /* 0x0000000400047c02 */ /* 0x004fe20008000f00 */
[----:B------:R-:W-:-:S07]  /*1940*/  IMAD.U32 R5, RZ, RZ, UR5 ;  /* 0x00000005ff057e24 */ /* 0x000fce000f8e00ff */
[----:B------:R-:W-:-:S07]  /*1950*/  LEPC R20, `(.L_x_34) ;  /* 0x000000001014794e */ /* 0x000fce0000000000 */
[----:B01----:R-:W-:Y:S05]  /*1960*/  CALL.ABS.NOINC R8 ;  /* 0x0000000008007343 */ /* 0x003fea0003c00000 */
.L_x_34:
[----:B------:R-:W0:Y:S01]  /*1970*/  LDS.64 R20, [R39] ;  /* 0x0000000027147984 */ /* 0x000e220000000a00 */
[----:B------:R1:W2:Y:S01]  /*1980*/  LDC.64 R8, c[0x4][R2] ;  /* 0x0100000002087b82 */ /* 0x0002a20000000a00 */
[----:B------:R-:W3:Y:S02]  /*1990*/  LDCU.64 UR4, c[0x4][0x30] ;  /* 0x01000600ff0477ac */ /* 0x000ee40008000a00 */
[----:B------:R-:W4:Y:S04]  /*19a0*/  LDS.64 R14, [R28] ;  /* 0x000000001c0e7984 */ /* 0x000f280000000a00 */
[----:B------:R-:W5:Y:S04]  /*19b0*/  LDS.64 R12, [R31] ;  /* 0x000000001f0c7984 */ /* 0x000f680000000a00 */
[----:B------:R-:W1:Y:S04]  /*19c0*/  LDS.64 R10, [R30] ;  /* 0x000000001e0a7984 */ /* 0x000e680000000a00 */
[----:B------:R-:W2:Y:S01]  /*19d0*/  LDS.64 R6, [R45] ;  /* 0x000000002d067984 */ /* 0x000ea20000000a00 */
[----:B---3--:R-:W-:-:S02]  /*19e0*/  IMAD.U32 R4, RZ, RZ, UR4 ;  /* 0x00000004ff047e24 */ /* 0x008fc4000f8e00ff */
[----:B------:R-:W-:Y:S01]  /*19f0*/  IMAD.U32 R5, RZ, RZ, UR5 ;  /* 0x00000005ff057e24 */ /* 0x000fe2000f8e00ff */
[----:B0-----:R-:W-:Y:S04]  /*1a00*/  STL.64 [R29+0x8], R20 ;  /* 0x000008141d007387 */ /* 0x001fe80000100a00 */
[----:B----4-:R-:W-:Y:S04]  /*1a10*/  STL.64 [R29+0x10], R14 ;  /* 0x0000100e1d007387 */ /* 0x010fe80000100a00 */
[----:B-----5:R-:W-:Y:S04]  /*1a20*/  STL.64 [R29+0x18], R12 ;  /* 0x0000180c1d007387 */ /* 0x020fe80000100a00 */
[----:B-1----:R-:W-:Y:S04]  /*1a30*/  STL.64 [R29+0x20], R10 ;  /* 0x0000200a1d007387 */ /* 0x002fe80000100a00 */
[----:B--2---:R0:W-:Y:S02]  /*1a40*/  STL.64 [R29], R6 ;  /* 0x000000061d007387 */ /* 0x0041e40000100a00 */
[----:B0-----:R-:W-:-:S02]  /*1a50*/  IMAD.U32 R6, RZ, RZ, UR38 ;  /* 0x00000026ff067e24 */ /* 0x001fc4000f8e00ff */
[----:B------:R-:W-:-:S07]  /*1a60*/  IMAD.U32 R7, RZ, RZ, UR39 ;  /* 0x00000027ff077e24 */ /* 0x000fce000f8e00ff */
[----:B------:R-:W-:-:S07]  /*1a70*/  LEPC R20, `(.L_x_35) ;  /* 0x000000001014794e */ /* 0x000fce0000000000 */
[----:B------:R-:W-:Y:S05]  /*1a80*/  CALL.ABS.NOINC R8 ;  /* 0x0000000008007343 */ /* 0x000fea0003c00000 */
.L_x_35:
[----:B------:R-:W0:Y:S01]  /*1a90*/  LDS.64 R8, [R33] ;  /* 0x0000000021087984 */ /* 0x000e220000000a00 */
[----:B------:R-:W1:Y:S01]  /*1aa0*/  LDC.64 R2, c[0x4][R2] ;  /* 0x0100000002027b82 */ /* 0x000e620000000a00 */
[----:B------:R-:W2:Y:S01]  /*1ab0*/  LDCU.64 UR4, c[0x4][0x38] ;  /* 0x01000700ff0477ac */ /* 0x000ea20008000a00 */
[----:B------:R-:W-:Y:S02]  /*1ac0*/  IMAD.U32 R6, RZ, RZ, UR38 ;  /* 0x00000026ff067e24 */ /* 0x000fe4000f8e00ff */
[----:B------:R-:W-:Y:S02]  /*1ad0*/  IMAD.U32 R7, RZ, RZ, UR39 ;  /* 0x00000027ff077e24 */ /* 0x000fe4000f8e00ff */
[----:B--2---:R-:W-:Y:S01]  /*1ae0*/  IMAD.U32 R4, RZ, RZ, UR4 ;  /* 0x00000004ff047e24 */ /* 0x004fe2000f8e00ff */
[----:B------:R-:W-:Y:S01]  /*1af0*/  MOV R5, UR5 ;  /* 0x0000000500057c02 */ /* 0x000fe20008000f00 */
[----:B0-----:R0:W-:Y:S06]  /*1b00*/  STL.64 [R29], R8 ;  /* 0x000000081d007387 */ /* 0x0011ec0000100a00 */
[----:B------:R-:W-:-:S07]  /*1b10*/  LEPC R20, `(.L_x_26) ;  /* 0x000000001014794e */ /* 0x000fce0000000000 */
[----:B01----:R-:W-:Y:S05]  /*1b20*/  CALL.ABS.NOINC R2 ;  /* 0x0000000002007343 */ /* 0x003fea0003c00000 */
.L_x_26:
[----:B------:R-:W-:Y:S05]  /*1b30*/  WARPSYNC.ALL ;  /* 0x0000000000007948 */ /* 0x000fea0003800000 */
[----:B------:R-:W-:Y:S01]  /*1b40*/  BAR.SYNC.DEFER_BLOCKING 0x0 ;  /* 0x0000000000007b1d */ /* 0x000fe20000010000 */
[----:B------:R-:W-:-:S04]  /*1b50*/  UIADD3 UR4, UPT, UPT, UR44, 0x1, URZ ;  /* 0x000000012c047890 */ /* 0x000fc8000fffe0ff */
[----:B------:R-:W-:-:S09]  /*1b60*/  UISETP.NE.AND UP0, UPT, UR4, URZ, UPT ;  /* 0x000000ff0400728c */ /* 0x000fd2000bf05270 */
[----:B------:R-:W-:Y:S05]  /*1b70*/  BRA.U !UP0, `(.L_x_25) ;  /* 0x0000000108287547 */ /* 0x000fea000b800000 */
[----:B------:R-:W-:Y:S01]  /*1b80*/  ISETP.NE.AND P6, PT, R50, RZ, PT ;  /* 0x000000ff3200720c */ /* 0x000fe20003fc5270 */
[----:B------:R-:W-:Y:S02]  /*1b90*/  UIADD3 UR45, UPT, UPT, UR45, -0x1, URZ ;  /* 0xffffffff2d2d7890 */ /* 0x000fe4000fffe0ff */
[----:B------:R-:W-:Y:S01]  /*1ba0*/  UIADD3 UR46, UPT, UPT, UR46, 0x1, URZ ;  /* 0x000000012e2e7890 */ /* 0x000fe2000fffe0ff */
[----:B------:R-:W-:-:S09]  /*1bb0*/  UMOV UR44, UR4 ;  /* 0x00000004002c7c82 */ /* 0x000fd20008000000 */
[----:B------:R-:W0:Y:S04]  /*1bc0*/  @!P6 LDS.64 R2, [R43] ;  /* 0x000000002b02e984 */ /* 0x000e280000000a00 */
[----:B0-----:R-:W-:Y:S04]  /*1bd0*/  @!P6 STS.64 [R45], R2 ;  /* 0x000000022d00e388 */ /* 0x001fe80000000a00 */
[----:B------:R-:W0:Y:S04]  /*1be0*/  @!P6 LDS R5, [R42] ;  /* 0x000000002a05e984 */ /* 0x000e280000000800 */
[----:B0-----:R0:W-:Y:S01]  /*1bf0*/  @!P6 STS [R44], R5 ;  /* 0x000000052c00e388 */ /* 0x0011e20000000800 */
[----:B------:R-:W-:Y:S06]  /*1c00*/  BAR.SYNC.DEFER_BLOCKING 0x0 ;  /* 0x0000000000007b1d */ /* 0x000fec0000010000 */
[----:B------:R-:W-:Y:S05]  /*1c10*/  BRA `(.L_x_36) ;  /* 0xfffffff000cc7947 */ /* 0x000fea000383ffff */
.L_x_25:
[----:B------:R-:W-:-:S13]  /*1c20*/  ISETP.NE.AND P0, PT, R50, RZ, PT ;  /* 0x000000ff3200720c */ /* 0x000fda0003f05270 */
[----:B------:R-:W-:Y:S05]  /*1c30*/  @P0 EXIT ;  /* 0x000000000000094d */ /* 0x000fea0003800000 */
[----:B0-----:R-:W0:Y:S01]  /*1c40*/  LDS.64 R2, [R43] ;  /* 0x000000002b027984 */ /* 0x001e220000000a00 */
[----:B------:R-:W1:Y:S03]  /*1c50*/  LDC.64 R4, c[0x0][0x3a8] ;  /* 0x0000ea00ff047b82 */ /* 0x000e660000000a00 */
[----:B------:R-:W2:Y:S05]  /*1c60*/  LDS R9, [R42] ;  /* 0x000000002a097984 */ /* 0x000eaa0000000800 */
[----:B------:R-:W3:Y:S01]  /*1c70*/  LDC.64 R6, c[0x0][0x3b0] ;  /* 0x0000ec00ff067b82 */ /* 0x000ee20000000a00 */
[----:B-1----:R-:W-:-:S04]  /*1c80*/  IMAD.WIDE R4, R46, 0x8, R4 ;  /* 0x000000082e047825 */ /* 0x002fc800078e0204 */
[----:B---3--:R-:W-:Y:S01]  /*1c90*/  IMAD.WIDE R46, R46, 0x4, R6 ;  /* 0x000000042e2e7825 */ /* 0x008fe200078e0206 */
[----:B0-----:R-:W-:Y:S04]  /*1ca0*/  STG.E.64 desc[UR36][R4.64], R2 ;  /* 0x0000000204007986 */ /* 0x001fe8000c101b24 */
[----:B--2---:R-:W-:Y:S01]  /*1cb0*/  STG.E desc[UR36][R46.64], R9 ;  /* 0x000000092e007986 */ /* 0x004fe2000c101924 */
[----:B------:R-:W-:Y:S05]  /*1cc0*/  EXIT ;  /* 0x000000000000794d */ /* 0x000fea0003800000 */
        .weak           $__internal_1_$__cuda_sm20_dblrcp_rn_slowpath_v3
        .type           $__internal_1_$__cuda_sm20_dblrcp_rn_slowpath_v3,@function
        .size           $__internal_1_$__cuda_sm20_dblrcp_rn_slowpath_v3,($__internal_2_$__cuda_sm20_div_rn_f64_full - $__internal_1_$__cuda_sm20_dblrcp_rn_slowpath_v3)
$__internal_1_$__cuda_sm20_dblrcp_rn_slowpath_v3:
[----:B------:R-:W-:-:S14]  /*1cd0*/  DSETP.GTU.AND P0, PT, |R8|, +INF , PT ;  /* 0x7ff000000800742a */ /* 0x000fdc0003f0c200 */
[----:B------:R-:W-:Y:S05]  /*1ce0*/  @P0 BRA `(.L_x_37) ;  /* 0x0000000000800947 */ /* 0x000fea0003800000 */
[----:B------:R-:W-:-:S05]  /*1cf0*/  LOP3.LUT R4, R9, 0x7fffffff, RZ, 0xc0, !PT ;  /* 0x7fffffff09047812 */ /* 0x000fca00078ec0ff */
[----:B------:R-:W-:-:S05]  /*1d00*/  VIADD R2, R4, 0xffffffff ;  /* 0xffffffff04027836 */ /* 0x000fca0000000000 */
[----:B------:R-:W-:-:S13]  /*1d10*/  ISETP.GE.U32.AND P0, PT, R2, 0x7fefffff, PT ;  /* 0x7fefffff0200780c */ /* 0x000fda0003f06070 */
[----:B------:R-:W-:Y:S01]  /*1d20*/  @P0 LOP3.LUT R3, R9, 0x7ff00000, RZ, 0x3c, !PT ;  /* 0x7ff0000009030812 */ /* 0x000fe200078e3cff */
[----:B------:R-:W-:Y:S01]  /*1d30*/  @P0 IMAD.MOV.U32 R2, RZ, RZ, RZ ;  /* 0x000000ffff020224 */ /* 0x000fe200078e00ff */
[----:B------:R-:W-:Y:S06]  /*1d40*/  @P0 BRA `(.L_x_38) ;  /* 0x0000000000700947 */ /* 0x000fec0003800000 */
[----:B------:R-:W-:-:S13]  /*1d50*/  ISETP.GE.U32.AND P0, PT, R4, 0x1000001, PT ;  /* 0x010000010400780c */ /* 0x000fda0003f06070 */
[----:B------:R-:W-:Y:S05]  /*1d60*/  @!P0 BRA `(.L_x_39) ;  /* 0x0000000000388947 */ /* 0x000fea0003800000 */
[----:B------:R-:W-:Y:S02]  /*1d70*/  VIADD R3, R9, 0xc0200000 ;  /* 0xc020000009037836 */ /* 0x000fe40000000000 */
[----:B------:R-:W-:Y:S02]  /*1d80*/  IMAD.MOV.U32 R2, RZ, RZ, R8 ;  /* 0x000000ffff027224 */ /* 0x000fe400078e0008 */
[----:B------:R-:W0:Y:S01]  /*1d90*/  MUFU.RCP64H R5, R3 ;  /* 0x0000000300057308 */ /* 0x000e220000001800 */
[----:B------:R-:W-:-:S06]  /*1da0*/  IMAD.MOV.U32 R4, RZ, RZ, R7 ;  /* 0x000000ffff047224 */ /* 0x000fcc00078e0007 */
[----:B0-----:R-:W-:-:S08]  /*1db0*/  DFMA R6, -R2, R4, 1 ;  /* 0x3ff000000206742b */ /* 0x001fd00000000104 */
[----:B------:R-:W-:-:S08]  /*1dc0*/  DFMA R6, R6, R6, R6 ;  /* 0x000000060606722b */ /* 0x000fd00000000006 */
[----:B------:R-:W-:-:S08]  /*1dd0*/  DFMA R6, R4, R6, R4 ;  /* 0x000000060406722b */ /* 0x000fd00000000004 */
[----:B------:R-:W-:-:S08]  /*1de0*/  DFMA R4, -R2, R6, 1 ;  /* 0x3ff000000204742b */ /* 0x000fd00000000106 */
[----:B------:R-:W-:-:S08]  /*1df0*/  DFMA R4, R6, R4, R6 ;  /* 0x000000040604722b */ /* 0x000fd00000000006 */
[----:B------:R-:W-:-:S08]  /*1e00*/  DMUL R4, R4, 2.2250738585072013831e-308 ;  /* 0x0010000004047828 */ /* 0x000fd00000000000 */
[----:B------:R-:W-:-:S08]  /*1e10*/  DFMA R6, -R8, R4, 1 ;  /* 0x3ff000000806742b */ /* 0x000fd00000000104 */
[----:B------:R-:W-:-:S08]  /*1e20*/  DFMA R6, R6, R6, R6 ;  /* 0x000000060606722b */ /* 0x000fd00000000006 */
[----:B------:R-:W-:Y:S01]  /*1e30*/  DFMA R2, R4, R6, R4 ;  /* 0x000000060402722b */ /* 0x000fe20000000004 */
[----:B------:R-:W-:Y:S10]  /*1e40*/  BRA `(.L_x_38) ;  /* 0x0000000000307947 */ /* 0x000ff40003800000 */
.L_x_39:
[----:B------:R-:W-:Y:S01]  /*1e50*/  DMUL R4, R8, 8.11296384146066816958e+31 ;  /* 0x4690000008047828 */ /* 0x000fe20000000000 */
[----:B------:R-:W-:-:S05]  /*1e60*/  IMAD.MOV.U32 R2, RZ, RZ, R7 ;  /* 0x000000ffff027224 */ /* 0x000fca00078e0007 */
[----:B------:R-:W0:Y:S02]  /*1e70*/  MUFU.RCP64H R3, R5 ;  /* 0x0000000500037308 */ /* 0x000e240000001800 */
[----:B0-----:R-:W-:-:S08]  /*1e80*/  DFMA R6, -R4, R2, 1 ;  /* 0x3ff000000406742b */ /* 0x001fd00000000102 */
[----:B------:R-:W-:-:S08]  /*1e90*/  DFMA R6, R6, R6, R6 ;  /* 0x000000060606722b */ /* 0x000fd00000000006 */
[----:B------:R-:W-:-:S08]  /*1ea0*/  DFMA R6, R2, R6, R2 ;  /* 0x000000060206722b */ /* 0x000fd00000000002 */
[----:B------:R-:W-:-:S08]  /*1eb0*/  DFMA R2, -R4, R6, 1 ;  /* 0x3ff000000402742b */ /* 0x000fd00000000106 */
[----:B------:R-:W-:-:S08]  /*1ec0*/  DFMA R2, R6, R2, R6 ;  /* 0x000000020602722b */ /* 0x000fd00000000006 */
[----:B------:R-:W-:Y:S01]  /*1ed0*/  DMUL R2, R2, 8.11296384146066816958e+31 ;  /* 0x4690000002027828 */ /* 0x000fe20000000000 */
[----:B------:R-:W-:Y:S10]  /*1ee0*/  BRA `(.L_x_38) ;  /* 0x0000000000087947 */ /* 0x000ff40003800000 */
.L_x_37:
[----:B------:R-:W-:Y:S02]  /*1ef0*/  LOP3.LUT R3, R9, 0x80000, RZ, 0xfc, !PT ;  /* 0x0008000009037812 */ /* 0x000fe400078efcff */
[----:B------:R-:W-:-:S07]  /*1f00*/  MOV R2, R8 ;  /* 0x0000000800027202 */ /* 0x000fce0000000f00 */
.L_x_38:
[----:B------:R-:W-:Y:S02]  /*1f10*/  IMAD.MOV.U32 R16, RZ, RZ, R2 ;  /* 0x000000ffff107224 */ /* 0x000fe400078e0002 */
[----:B------:R-:W-:Y:S02]  /*1f20*/  IMAD.MOV.U32 R17, RZ, RZ, R3 ;  /* 0x000000ffff117224 */ /* 0x000fe400078e0003 */
[----:B------:R-:W-:Y:S02]  /*1f30*/  IMAD.MOV.U32 R2, RZ, RZ, R0 ;  /* 0x000000ffff027224 */ /* 0x000fe400078e0000 */
[----:B------:R-:W-:-:S04]  /*1f40*/  IMAD.MOV.U32 R3, RZ, RZ, 0x0 ;  /* 0x00000000ff037424 */ /* 0x000fc800078e00ff */
[----:B------:R-:W-:Y:S05]  /*1f50*/  RET.REL.NODEC R2 `(_Z14calculate_tempiPdPfS_S0_S_S0_iiiidfdfdfdfdfdfS0_) ;  /* 0xffffffe002287950 */ /* 0x000fea0003c3ffff */
        .weak           $__internal_2_$__cuda_sm20_div_rn_f64_full
        .type           $__internal_2_$__cuda_sm20_div_rn_f64_full,@function
        .size           $__internal_2_$__cuda_sm20_div_rn_f64_full,($__internal_3_$__cuda_sm20_rcp_rn_f32_slowpath - $__internal_2_$__cuda_sm20_div_rn_f64_full)
$__internal_2_$__cuda_sm20_div_rn_f64_full:
[----:B------:R-:W0:Y:S01]  /*1f60*/  LDC.64 R2, c[0x0][0x3c8] ;  /* 0x0000f200ff027b82 */ /* 0x000e220000000a00 */
[----:B------:R-:W-:Y:S02]  /*1f70*/  IMAD.MOV.U32 R8, RZ, RZ, 0x1 ;  /* 0x00000001ff087424 */ /* 0x000fe400078e00ff */
[----:B------:R-:W-:Y:S01]  /*1f80*/  IMAD.MOV.U32 R18, RZ, RZ, 0x1ca00000 ;  /* 0x1ca00000ff127424 */ /* 0x000fe200078e00ff */
[C---:B0-----:R-:W-:Y:S02]  /*1f90*/  FSETP.GEU.AND P0, PT, |R3|.reuse, 1.469367938527859385e-39, PT ;  /* 0x001000000300780b */ /* 0x041fe40003f0e200 */
[C---:B------:R-:W-:Y:S02]  /*1fa0*/  LOP3.LUT R4, R3.reuse, 0x800fffff, RZ, 0xc0, !PT ;  /* 0x800fffff03047812 */ /* 0x040fe400078ec0ff */
[----:B------:R-:W-:Y:S02]  /*1fb0*/  LOP3.LUT R16, R3, 0x7ff00000, RZ, 0xc0, !PT ;  /* 0x7ff0000003107812 */ /* 0x000fe400078ec0ff */
[----:B------:R-:W-:Y:S01]  /*1fc0*/  LOP3.LUT R5, R4, 0x3ff00000, RZ, 0xfc, !PT ;  /* 0x3ff0000004057812 */ /* 0x000fe200078efcff */
[----:B------:R-:W-:-:S02]  /*1fd0*/  IMAD.MOV.U32 R4, RZ, RZ, R2 ;  /* 0x000000ffff047224 */ /* 0x000fc400078e0002 */
[----:B------:R-:W-:-:S04]  /*1fe0*/  IMAD.MOV.U32 R17, RZ, RZ, R16 ;  /* 0x000000ffff117224 */ /* 0x000fc800078e0010 */
[----:B------:R-:W0:Y:S02]  /*1ff0*/  @!P0 LDC.64 R6, c[0x0][0x3c8] ;  /* 0x0000f200ff068b82 */ /* 0x000e240000000a00 */
[----:B0-----:R-:W-:-:S06]  /*2000*/  @!P0 DMUL R4, R6, 8.98846567431157953865e+307 ;  /* 0x7fe0000006048828 */ /* 0x001fcc0000000000 */
[----:B------:R-:W0:Y:S01]  /*2010*/  LDC.64 R6, c[0x0][0x408] ;  /* 0x00010200ff067b82 */ /* 0x000e220000000a00 */
[----:B------:R-:W1:Y:S03]  /*2020*/  MUFU.RCP64H R9, R5 ;  /* 0x0000000500097308 */ /* 0x000e660000001800 */
[----:B------:R-:W-:-:S05]  /*2030*/  @!P0 LOP3.LUT R17, R5, 0x7ff00000, RZ, 0xc0, !PT ;  /* 0x7ff0000005118812 */ /* 0x000fca00078ec0ff */
[----:B------:R-:W-:Y:S01]  /*2040*/  VIADD R22, R17, 0xffffffff ;  /* 0xffffffff11167836 */ /* 0x000fe20000000000 */
[----:B-1----:R-:W-:Y:S01]  /*2050*/  DFMA R10, R8, -R4, 1 ;  /* 0x3ff00000080a742b */ /* 0x002fe20000000804 */
[C---:B0-----:R-:W-:Y:S02]  /*2060*/  FSETP.GEU.AND P2, PT, |R7|.reuse, 1.469367938527859385e-39, PT ;  /* 0x001000000700780b */ /* 0x041fe40003f4e200 */
[----:B------:R-:W-:-:S05]  /*2070*/  LOP3.LUT R19, R7, 0x7ff00000, RZ, 0xc0, !PT ;  /* 0x7ff0000007137812 */ /* 0x000fca00078ec0ff */
[----:B------:R-:W-:Y:S01]  /*2080*/  DFMA R10, R10, R10, R10 ;  /* 0x0000000a0a0a722b */ /* 0x000fe2000000000a */
[----:B------:R-:W-:Y:S01]  /*2090*/  ISETP.GE.U32.AND P1, PT, R19, R16, PT ;  /* 0x000000101300720c */ /* 0x000fe20003f26070 */
[----:B------:R-:W-:-:S03]  /*20a0*/  IMAD.MOV.U32 R20, RZ, RZ, R19 ;  /* 0x000000ffff147224 */ /* 0x000fc600078e0013 */
[----:B------:R-:W-:-:S03]  /*20b0*/  SEL R18, R18, 0x63400000, !P1 ;  /* 0x6340000012127807 */ /* 0x000fc60004800000 */
[----:B------:R-:W-:Y:S01]  /*20c0*/  DFMA R12, R8, R10, R8 ;  /* 0x0000000a080c722b */ /* 0x000fe20000000008 */
[C-C-:B------:R-:W-:Y:S01]  /*20d0*/  @!P2 LOP3.LUT R10, R18.reuse, 0x80000000, R7.reuse, 0xf8, !PT ;  /* 0x80000000120aa812 */ /* 0x140fe200078ef807 */
[----:B------:R-:W-:Y:S01]  /*20e0*/  IMAD.MOV.U32 R8, RZ, RZ, R6 ;  /* 0x000000ffff087224 */ /* 0x000fe200078e0006 */
[----:B------:R-:W-:Y:S02]  /*20f0*/  LOP3.LUT R9, R18, 0x800fffff, R7, 0xf8, !PT ;  /* 0x800fffff12097812 */ /* 0x000fe400078ef807 */
[----:B------:R-:W-:Y:S02]  /*2100*/  @!P2 LOP3.LUT R11, R10, 0x100000, RZ, 0xfc, !PT ;  /* 0x001000000a0ba812 */ /* 0x000fe400078efcff */
[----:B------:R-:W-:Y:S01]  /*2110*/  @!P2 MOV R10, RZ ;  /* 0x000000ff000aa202 */ /* 0x000fe20000000f00 */
[----:B------:R-:W-:-:S05]  /*2120*/  DFMA R14, R12, -R4, 1 ;  /* 0x3ff000000c0e742b */ /* 0x000fca0000000804 */
[----:B------:R-:W-:-:S03]  /*2130*/  @!P2 DFMA R8, R8, 2, -R10 ;  /* 0x400000000808a82b */ /* 0x000fc6000000080a */
[----:B------:R-:W-:-:S07]  /*2140*/  DFMA R14, R12, R14, R12 ;  /* 0x0000000e0c0e722b */ /* 0x000fce000000000c */
[----:B------:R-:W-:Y:S01]  /*2150*/  @!P2 LOP3.LUT R20, R9, 0x7ff00000, RZ, 0xc0, !PT ;  /* 0x7ff000000914a812 */ /* 0x000fe200078ec0ff */
[----:B------:R-:W-:-:S04]  /*2160*/  DMUL R10, R14, R8 ;  /* 0x000000080e0a7228 */ /* 0x000fc80000000000 */
[----:B------:R-:W-:-:S04]  /*2170*/  VIADD R21, R20, 0xffffffff ;  /* 0xffffffff14157836 */ /* 0x000fc80000000000 */
[----:B------:R-:W-:Y:S01]  /*2180*/  DFMA R12, R10, -R4, R8 ;  /* 0x800000040a0c722b */ /* 0x000fe20000000008 */
[----:B------:R-:W-:-:S04]  /*2190*/  ISETP.GT.U32.AND P0, PT, R21, 0x7feffffe, PT ;  /* 0x7feffffe1500780c */ /* 0x000fc80003f04070 */
[----:B------:R-:W-:-:S03]  /*21a0*/  ISETP.GT.U32.OR P0, PT, R22, 0x7feffffe, P0 ;  /* 0x7feffffe1600780c */ /* 0x000fc60000704470 */
[----:B------:R-:W-:-:S10]  /*21b0*/  DFMA R12, R14, R12, R10 ;  /* 0x0000000c0e0c722b */ /* 0x000fd4000000000a */
[----:B------:R-:W-:Y:S05]  /*21c0*/  @P0 BRA `(.L_x_40) ;  /* 0x0000000000600947 */ /* 0x000fea0003800000 */
[----:B------:R-:W-:Y:S01]  /*21d0*/  VIADDMNMX R16, R19, -R16, 0xb9600000, !PT ;  /* 0xb960000013107446 */ /* 0x000fe20007800910 */
[----:B------:R-:W-:-:S03]  /*21e0*/  IMAD.MOV.U32 R6, RZ, RZ, RZ ;  /* 0x000000ffff067224 */ /* 0x000fc600078e00ff */
[----:B------:R-:W-:-:S05]  /*21f0*/  VIMNMX R7, PT, PT, R16, 0x46a00000, PT ;  /* 0x46a0000010077848 */ /* 0x000fca0003fe0100 */
[----:B------:R-:W-:-:S04]  /*2200*/  IMAD.IADD R18, R7, 0x1, -R18 ;  /* 0x0000000107127824 */ /* 0x000fc800078e0a12 */
[----:B------:R-:W-:-:S06]  /*2210*/  VIADD R7, R18, 0x7fe00000 ;  /* 0x7fe0000012077836 */ /* 0x000fcc0000000000 */
[----:B------:R-:W-:-:S10]  /*2220*/  DMUL R10, R12, R6 ;  /* 0x000000060c0a7228 */ /* 0x000fd40000000000 */
[----:B------:R-:W-:-:S13]  /*2230*/  FSETP.GTU.AND P0, PT, |R11|, 1.469367938527859385e-39, PT ;  /* 0x001000000b00780b */ /* 0x000fda0003f0c200 */
[----:B------:R-:W-:Y:S05]  /*2240*/  @P0 BRA `(.L_x_41) ;  /* 0x00000000009c0947 */ /* 0x000fea0003800000 */
[----:B------:R-:W-:Y:S01]  /*2250*/  DFMA R4, R12, -R4, R8 ;  /* 0x800000040c04722b */ /* 0x000fe20000000008 */
[----:B------:R-:W-:-:S09]  /*2260*/  IMAD.MOV.U32 R6, RZ, RZ, RZ ;  /* 0x000000ffff067224 */ /* 0x000fd200078e00ff */
[C---:B------:R-:W-:Y:S02]  /*2270*/  FSETP.NEU.AND P0, PT, R5.reuse, RZ, PT ;  /* 0x000000ff0500720b */ /* 0x040fe40003f0d000 */
[----:B------:R-:W-:-:S04]  /*2280*/  LOP3.LUT R9, R5, 0x80000000, R3, 0x48, !PT ;  /* 0x8000000005097812 */ /* 0x000fc800078e4803 */
[----:B------:R-:W-:-:S07]  /*2290*/  LOP3.LUT R7, R9, R7, RZ, 0xfc, !PT ;  /* 0x0000000709077212 */ /* 0x000fce00078efcff */
[----:B------:R-:W-:Y:S05]  /*22a0*/  @!P0 BRA `(.L_x_41) ;  /* 0x0000000000848947 */ /* 0x000fea0003800000 */
[----:B------:R-:W-:Y:S01]  /*22b0*/  IADD3 R3, PT, PT, -R18, RZ, RZ ;  /* 0x000000ff12037210 */ /* 0x000fe20007ffe1ff */
[----:B------:R-:W-:Y:S01]  /*22c0*/  IMAD.MOV.U32 R2, RZ, RZ, RZ ;  /* 0x000000ffff027224 */ /* 0x000fe200078e00ff */
[----:B------:R-:W-:-:S05]  /*22d0*/  DMUL.RP R6, R12, R6 ;  /* 0x000000060c067228 */ /* 0x000fca0000008000 */
[----:B------:R-:W-:-:S05]  /*22e0*/  DFMA R2, R10, -R2, R12 ;  /* 0x800000020a02722b */ /* 0x000fca000000000c */
[----:B------:R-:W-:Y:S02]  /*22f0*/  LOP3.LUT R9, R7, R9, RZ, 0x3c, !PT ;  /* 0x0000000907097212 */ /* 0x000fe400078e3cff */
[----:B------:R-:W-:-:S04]  /*2300*/  IADD3 R2, PT, PT, -R18, -0x43300000, RZ ;  /* 0xbcd0000012027810 */ /* 0x000fc80007ffe1ff */
[----:B------:R-:W-:-:S04]  /*2310*/  FSETP.NEU.AND P0, PT, |R3|, R2, PT ;  /* 0x000000020300720b */ /* 0x000fc80003f0d200 */
[----:B------:R-:W-:Y:S02]  /*2320*/  FSEL R10, R6, R10, !P0 ;  /* 0x0000000a060a7208 */ /* 0x000fe40004000000 */
[----:B------:R-:W-:Y:S01]  /*2330*/  FSEL R11, R9, R11, !P0 ;  /* 0x0000000b090b7208 */ /* 0x000fe20004000000 */
[----:B------:R-:W-:Y:S06]  /*2340*/  BRA `(.L_x_41) ;  /* 0x00000000005c7947 */ /* 0x000fec0003800000 */
.L_x_40:
[----:B------:R-:W0:Y:S02]  /*2350*/  LDC.64 R4, c[0x0][0x408] ;  /* 0x00010200ff047b82 */ /* 0x000e240000000a00 */
[----:B0-----:R-:W-:-:S14]  /*2360*/  DSETP.NAN.AND P0, PT, R4, R4, PT ;  /* 0x000000040400722a */ /* 0x001fdc0003f08000 */
[----:B------:R-:W-:Y:S05]  /*2370*/  @P0 BRA `(.L_x_42) ;  /* 0x0000000000480947 */ /* 0x000fea0003800000 */
[----:B------:R-:W0:Y:S02]  /*2380*/  LDC.64 R4, c[0x0][0x3c8] ;  /* 0x0000f200ff047b82 */ /* 0x000e240000000a00 */
[----:B0-----:R-:W-:-:S14]  /*2390*/  DSETP.NAN.AND P0, PT, R4, R4, PT ;  /* 0x000000040400722a */ /* 0x001fdc0003f08000 */
[----:B------:R-:W-:Y:S05]  /*23a0*/  @P0 BRA `(.L_x_43) ;  /* 0x0000000000300947 */ /* 0x000fea0003800000 */
[----:B------:R-:W-:Y:S01]  /*23b0*/  ISETP.NE.AND P0, PT, R20, R17, PT ;  /* 0x000000111400720c */ /* 0x000fe20003f05270 */
[----:B------:R-:W-:Y:S02]  /*23c0*/  IMAD.MOV.U32 R10, RZ, RZ, 0x0 ;  /* 0x00000000ff0a7424 */ /* 0x000fe400078e00ff */
[----:B------:R-:W-:-:S10]  /*23d0*/  IMAD.MOV.U32 R11, RZ, RZ, -0x80000 ;  /* 0xfff80000ff0b7424 */ /* 0x000fd400078e00ff */
[----:B------:R-:W-:Y:S05]  /*23e0*/  @!P0 BRA `(.L_x_41) ;  /* 0x0000000000348947 */ /* 0x000fea0003800000 */
[----:B------:R-:W-:Y:S02]  /*23f0*/  ISETP.NE.AND P0, PT, R20, 0x7ff00000, PT ;  /* 0x7ff000001400780c */ /* 0x000fe40003f05270 */
[----:B------:R-:W-:Y:S02]  /*2400*/  LOP3.LUT R11, R7, 0x80000000, R3, 0x48, !PT ;  /* 0x80000000070b7812 */ /* 0x000fe400078e4803 */
[----:B------:R-:W-:-:S13]  /*2410*/  ISETP.EQ.OR P0, PT, R17, RZ, !P0 ;  /* 0x000000ff1100720c */ /* 0x000fda0004702670 */
[----:B------:R-:W-:Y:S01]  /*2420*/  @P0 LOP3.LUT R2, R11, 0x7ff00000, RZ, 0xfc, !PT ;  /* 0x7ff000000b020812 */ /* 0x000fe200078efcff */
[----:B------:R-:W-:Y:S02]  /*2430*/  @!P0 IMAD.MOV.U32 R10, RZ, RZ, RZ ;  /* 0x000000ffff0a8224 */ /* 0x000fe400078e00ff */
[----:B------:R-:W-:Y:S02]  /*2440*/  @P0 IMAD.MOV.U32 R10, RZ, RZ, RZ ;  /* 0x000000ffff0a0224 */ /* 0x000fe400078e00ff */
[----:B------:R-:W-:Y:S01]  /*2450*/  @P0 IMAD.MOV.U32 R11, RZ, RZ, R2 ;  /* 0x000000ffff0b0224 */ /* 0x000fe200078e0002 */
[----:B------:R-:W-:Y:S06]  /*2460*/  BRA `(.L_x_41) ;  /* 0x0000000000147947 */ /* 0x000fec0003800000 */
.L_x_43:
[----:B------:R-:W-:Y:S01]  /*2470*/  LOP3.LUT R11, R3, 0x80000, RZ, 0xfc, !PT ;  /* 0x00080000030b7812 */ /* 0x000fe200078efcff */
[----:B------:R-:W-:Y:S01]  /*2480*/  IMAD.MOV.U32 R10, RZ, RZ, R2 ;  /* 0x000000ffff0a7224 */ /* 0x000fe200078e0002 */
[----:B------:R-:W-:Y:S06]  /*2490*/  BRA `(.L_x_41) ;  /* 0x0000000000087947 */ /* 0x000fec0003800000 */
.L_x_42:
[----:B------:R-:W-:Y:S01]  /*24a0*/  LOP3.LUT R11, R7, 0x80000, RZ, 0xfc, !PT ;  /* 0x00080000070b7812 */ /* 0x000fe200078efcff */
[----:B------:R-:W-:-:S07]  /*24b0*/  IMAD.MOV.U32 R10, RZ, RZ, R6 ;  /* 0x000000ffff0a7224 */ /* 0x000fce00078e0006 */
.L_x_41:
[----:B------:R-:W-:Y:S01]  /*24c0*/  IMAD.MOV.U32 R2, RZ, RZ, R0 ;  /* 0x000000ffff027224 */ /* 0x000fe200078e0000 */
[----:B------:R-:W-:Y:S01]  /*24d0*/  MOV R24, R10 ;  /* 0x0000000a00187202 */ /* 0x000fe20000000f00 */
[----:B------:R-:W-:Y:S02]  /*24e0*/  IMAD.MOV.U32 R3, RZ, RZ, 0x0 ;  /* 0x00000000ff037424 */ /* 0x000fe400078e00ff */
[----:B------:R-:W-:Y:S02]  /*24f0*/  IMAD.MOV.U32 R25, RZ, RZ, R11 ;  /* 0x000000ffff197224 */ /* 0x000fe400078e000b */
[----:B------:R-:W-:Y:S05]  /*2500*/  RET.REL.NODEC R2 `(_Z14calculate_tempiPdPfS_S0_S_S0_iiiidfdfdfdfdfdfS0_) ;  /* 0xffffffd802bc7950 */ /* 0x000fea0003c3ffff */
        .weak           $__internal_3_$__cuda_sm20_rcp_rn_f32_slowpath
        .type           $__internal_3_$__cuda_sm20_rcp_rn_f32_slowpath,@function
        .size           $__internal_3_$__cuda_sm20_rcp_rn_f32_slowpath,($__internal_4_$__cuda_sm3x_div_rn_noftz_f32_slowpath - $__internal_3_$__cuda_sm20_rcp_rn_f32_slowpath)
$__internal_3_$__cuda_sm20_rcp_rn_f32_slowpath:
[----:B------:R-:W-:-:S05]  /*2510*/  IMAD.SHL.U32 R2, R0, 0x2, RZ ;  /* 0x0000000200027824 */ /* 0x000fca00078e00ff */
[----:B------:R-:W-:-:S04]  /*2520*/  SHF.R.U32.HI R8, RZ, 0x18, R2 ;  /* 0x00000018ff087819 */ /* 0x000fc80000011602 */
[----:B------:R-:W-:-:S13]  /*2530*/  ISETP.NE.U32.AND P0, PT, R8, RZ, PT ;  /* 0x000000ff0800720c */ /* 0x000fda0003f05070 */
[----:B------:R-:W-:Y:S05]  /*2540*/  @P0 BRA `(.L_x_44) ;  /* 0x00000000002c0947 */ /* 0x000fea0003800000 */
[----:B------:R-:W-:-:S05]  /*2550*/  IMAD.SHL.U32 R2, R0, 0x2, RZ ;  /* 0x0000000200027824 */ /* 0x000fca00078e00ff */
[----:B------:R-:W-:-:S13]  /*2560*/  ISETP.NE.AND P0, PT, R2, RZ, PT ;  /* 0x000000ff0200720c */ /* 0x000fda0003f05270 */
[----:B------:R0:W1:Y:S01]  /*2570*/  @!P0 MUFU.RCP R2, R0 ;  /* 0x0000000000028308 */ /* 0x0000620000001000 */
[----:B------:R-:W-:Y:S05]  /*2580*/  @!P0 BRA `(.L_x_45) ;  /* 0x0000000000a48947 */ /* 0x000fea0003800000 */
[----:B------:R-:W-:-:S04]  /*2590*/  FFMA R3, R0, 1.84467440737095516160e+19, RZ ;  /* 0x5f80000000037823 */ /* 0x000fc800000000ff */
[----:B0-----:R-:W1:Y:S02]  /*25a0*/  MUFU.RCP R0, R3 ;  /* 0x0000000300007308 */ /* 0x001e640000001000 */
[----:B-1----:R-:W-:-:S04]  /*25b0*/  FFMA R2, R3, R0, -1 ;  /* 0xbf80000003027423 */ /* 0x002fc80000000000 */
[----:B------:R-:W-:-:S04]  /*25c0*/  FADD.FTZ R5, -R2, -RZ ;  /* 0x800000ff02057221 */ /* 0x000fc80000010100 */
[----:B------:R-:W-:-:S04]  /*25d0*/  FFMA R0, R0, R5, R0 ;  /* 0x0000000500007223 */ /* 0x000fc80000000000 */
[----:B------:R-:W-:Y:S01]  /*25e0*/  FFMA R2, R0, 1.84467440737095516160e+19, RZ ;  /* 0x5f80000000027823 */ /* 0x000fe200000000ff */
[----:B------:R-:W-:Y:S06]  /*25f0*/  BRA `(.L_x_45) ;  /* 0x0000000000887947 */ /* 0x000fec0003800000 */
.L_x_44:
[----:B------:R-:W-:-:S05]  /*2600*/  VIADD R9, R8, 0xffffff03 ;  /* 0xffffff0308097836 */ /* 0x000fca0000000000 */
[----:B------:R-:W-:-:S13]  /*2610*/  ISETP.GT.U32.AND P0, PT, R9, 0x1, PT ;  /* 0x000000010900780c */ /* 0x000fda0003f04070 */
[----:B------:R-:W-:Y:S05]  /*2620*/  @P0 BRA `(.L_x_46) ;  /* 0x0000000000780947 */ /* 0x000fea0003800000 */
[----:B------:R-:W-:Y:S01]  /*2630*/  LOP3.LUT R2, R0, 0x7fffff, RZ, 0xc0, !PT ;  /* 0x007fffff00027812 */ /* 0x000fe200078ec0ff */
[----:B------:R-:W-:-:S03]  /*2640*/  IMAD.MOV.U32 R6, RZ, RZ, 0x3 ;  /* 0x00000003ff067424 */ /* 0x000fc600078e00ff */
[----:B------:R-:W-:Y:S02]  /*2650*/  LOP3.LUT R2, R2, 0x3f800000, RZ, 0xfc, !PT ;  /* 0x3f80000002027812 */ /* 0x000fe400078efcff */
[----:B------:R-:W-:Y:S02]  /*2660*/  SHF.L.U32 R6, R6, R9, RZ ;  /* 0x0000000906067219 */ /* 0x000fe400000006ff */
[----:B------:R-:W0:Y:S02]  /*2670*/  MUFU.RCP R3, R2 ;  /* 0x0000000200037308 */ /* 0x000e240000001000 */
[----:B0-----:R-:W-:-:S04]  /*2680*/  FFMA R4, R2, R3, -1 ;  /* 0xbf80000002047423 */ /* 0x001fc80000000003 */
[----:B------:R-:W-:-:S04]  /*2690*/  FADD.FTZ R4, -R4, -RZ ;  /* 0x800000ff04047221 */ /* 0x000fc80000010100 */
[CCC-:B------:R-:W-:Y:S01]  /*26a0*/  FFMA.RM R5, R3.reuse, R4.reuse, R3.reuse ;  /* 0x0000000403057223 */ /* 0x1c0fe20000004003 */
[----:B------:R-:W-:-:S04]  /*26b0*/  FFMA.RP R4, R3, R4, R3 ;  /* 0x0000000403047223 */ /* 0x000fc80000008003 */
[C---:B------:R-:W-:Y:S02]  /*26c0*/  LOP3.LUT R3, R5.reuse, 0x7fffff, RZ, 0xc0, !PT ;  /* 0x007fffff05037812 */ /* 0x040fe400078ec0ff */
[----:B------:R-:W-:Y:S02]  /*26d0*/  FSETP.NEU.FTZ.AND P0, PT, R5, R4, PT ;  /* 0x000000040500720b */ /* 0x000fe40003f1d000 */
[----:B------:R-:W-:Y:S02]  /*26e0*/  LOP3.LUT R3, R3, 0x800000, RZ, 0xfc, !PT ;  /* 0x0080000003037812 */ /* 0x000fe400078efcff */
[----:B------:R-:W-:Y:S02]  /*26f0*/  SEL R4, RZ, 0xffffffff, !P0 ;  /* 0xffffffffff047807 */ /* 0x000fe40004000000 */
[----:B------:R-:W-:-:S03]  /*2700*/  LOP3.LUT R6, R6, R3, RZ, 0xc0, !PT ;  /* 0x0000000306067212 */ /* 0x000fc600078ec0ff */
[----:B------:R-:W-:Y:S01]  /*2710*/  IMAD.MOV R4, RZ, RZ, -R4 ;  /* 0x000000ffff047224 */ /* 0x000fe200078e0a04 */
[----:B------:R-:W-:-:S04]  /*2720*/  SHF.R.U32.HI R6, RZ, R9, R6 ;  /* 0x00000009ff067219 */ /* 0x000fc80000011606 */
[----:B------:R-:W-:Y:S02]  /*2730*/  LOP3.LUT P1, RZ, R4, R9, R3, 0xf8, !PT ;  /* 0x0000000904ff7212 */ /* 0x000fe4000782f803 */
[C---:B------:R-:W-:Y:S02]  /*2740*/  LOP3.LUT P0, RZ, R6.reuse, 0x1, RZ, 0xc0, !PT ;  /* 0x0000000106ff7812 */ /* 0x040fe4000780c0ff */
[----:B------:R-:W-:-:S04]  /*2750*/  LOP3.LUT P2, RZ, R6, 0x2, RZ, 0xc0, !PT ;  /* 0x0000000206ff7812 */ /* 0x000fc8000784c0ff */
[----:B------:R-:W-:Y:S02]  /*2760*/  PLOP3.LUT P0, PT, P0, P1, P2, 0xe0, 0x0 ;  /* 0x000000000000781c */ /* 0x000fe40000703c20 */
[----:B------:R-:W-:Y:S02]  /*2770*/  LOP3.LUT P1, RZ, R0, 0x7fffff, RZ, 0xc0, !PT ;  /* 0x007fffff00ff7812 */ /* 0x000fe4000782c0ff */
[----:B------:R-:W-:-:S04]  /*2780*/  SEL R2, RZ, 0x1, !P0 ;  /* 0x00000001ff027807 */ /* 0x000fc80004000000 */
[----:B------:R-:W-:-:S04]  /*2790*/  IADD3 R2, PT, PT, -R2, RZ, RZ ;  /* 0x000000ff02027210 */ /* 0x000fc80007ffe1ff */
[----:B------:R-:W-:Y:S01]  /*27a0*/  ISETP.GE.AND P0, PT, R2, RZ, PT ;  /* 0x000000ff0200720c */ /* 0x000fe20003f06270 */
[----:B------:R-:W-:-:S05]  /*27b0*/  VIADD R2, R8, 0xffffff04 ;  /* 0xffffff0408027836 */ /* 0x000fca0000000000 */
[----:B------:R-:W-:-:S07]  /*27c0*/  SHF.R.U32.HI R3, RZ, R2, R3 ;  /* 0x00000002ff037219 */ /* 0x000fce0000011603 */
[----:B------:R-:W-:-:S04]  /*27d0*/  @!P0 VIADD R3, R3, 0x1 ;  /* 0x0000000103038836 */ /* 0x000fc80000000000 */
[----:B------:R-:W-:-:S05]  /*27e0*/  @!P1 IMAD.SHL.U32 R3, R3, 0x2, RZ ;  /* 0x0000000203039824 */ /* 0x000fca00078e00ff */
[----:B------:R-:W-:Y:S01]  /*27f0*/  LOP3.LUT R2, R3, 0x80000000, R0, 0xf8, !PT ;  /* 0x8000000003027812 */ /* 0x000fe200078ef800 */
[----:B------:R-:W-:Y:S06]  /*2800*/  BRA `(.L_x_45) ;  /* 0x0000000000047947 */ /* 0x000fec0003800000 */
.L_x_46:
[----:B------:R2:W3:Y:S02]  /*2810*/  MUFU.RCP R2, R0 ;  /* 0x0000000000027308 */ /* 0x0004e40000001000 */
.L_x_45:
[----:B-1-3--:R-:W-:Y:S02]  /*2820*/  IMAD.MOV.U32 R34, RZ, RZ, R2 ;  /* 0x000000ffff227224 */ /* 0x00afe400078e0002 */
[----:B------:R-:W-:Y:S02]  /*2830*/  IMAD.MOV.U32 R2, RZ, RZ, R7 ;  /* 0x000000ffff027224 */ /* 0x000fe400078e0007 */
[----:B------:R-:W-:-:S04]  /*2840*/  IMAD.MOV.U32 R3, RZ, RZ, 0x0 ;  /* 0x00000000ff037424 */ /* 0x000fc800078e00ff */
[----:B0-2---:R-:W-:Y:S05]  /*2850*/  RET.REL.NODEC R2 `(_Z14calculate_tempiPdPfS_S0_S_S0_iiiidfdfdfdfdfdfS0_) ;  /* 0xffffffd402e87950 */ /* 0x005fea0003c3ffff */
        .weak           $__internal_4_$__cuda_sm3x_div_rn_noftz_f32_slowpath
        .type           $__internal_4_$__cuda_sm3x_div_rn_noftz_f32_slowpath,@function
        .size           $__internal_4_$__cuda_sm3x_div_rn_noftz_f32_slowpath,(.L_x_63 - $__internal_4_$__cuda_sm3x_div_rn_noftz_f32_slowpath)
$__internal_4_$__cuda_sm3x_div_rn_noftz_f32_slowpath:
[--C-:B------:R-:W-:Y:S01]  /*2860*/  SHF.R.U32.HI R4, RZ, 0x17, R13.reuse ;  /* 0x00000017ff047819 */ /* 0x100fe2000001160d */
[----:B------:R-:W-:Y:S01]  /*2870*/  BSSY.RECONVERGENT B1, `(.L_x_47) ;  /* 0x0000064000017945 */ /* 0x000fe20003800200 */
[----:B------:R-:W-:Y:S01]  /*2880*/  SHF.R.U32.HI R0, RZ, 0x17, R14 ;  /* 0x00000017ff007819 */ /* 0x000fe2000001160e */
[----:B------:R-:W-:Y:S01]  /*2890*/  IMAD.MOV.U32 R5, RZ, RZ, R13 ;  /* 0x000000ffff057224 */ /* 0x000fe200078e000d */
[----:B------:R-:W-:Y:S02]  /*28a0*/  LOP3.LUT R4, R4, 0xff, RZ, 0xc0, !PT ;  /* 0x000000ff04047812 */ /* 0x000fe400078ec0ff */
[----:B------:R-:W-:Y:S02]  /*28b0*/  LOP3.LUT R7, R0, 0xff, RZ, 0xc0, !PT ;  /* 0x000000ff00077812 */ /* 0x000fe400078ec0ff */
[----:B------:R-:W-:Y:S01]  /*28c0*/  MOV R0, R14 ;  /* 0x0000000e00007202 */ /* 0x000fe20000000f00 */
        /* <DEDUP_REMOVED lines=29> */
.L_x_48:
[----:B------:R-:W-:Y:S01]  /*2aa0*/  LEA R6, R4, 0xc0800000, 0x17 ;  /* 0xc080000004067811 */ /* 0x000fe200078eb8ff */
[----:B------:R-:W-:Y:S01]  /*2ab0*/  VIADD R7, R7, 0xffffff81 ;  /* 0xffffff8107077836 */ /* 0x000fe20000000000 */
[----:B------:R-:W-:Y:S03]  /*2ac0*/  BSSY.RECONVERGENT B2, `(.L_x_53) ;  /* 0x0000035000027945 */ /* 0x000fe60003800200 */
[----:B------:R-:W-:Y:S02]  /*2ad0*/  IMAD.IADD R6, R5, 0x1, -R6 ;  /* 0x0000000105067824 */ /* 0x000fe400078e0a06 */
[C---:B------:R-:W-:Y:S02]  /*2ae0*/  IMAD R0, R7.reuse, -0x800000, R0 ;  /* 0xff80000007007824 */ /* 0x040fe400078e0200 */
[----:B------:R0:W1:Y:S01]  /*2af0*/  MUFU.RCP R5, R6 ;  /* 0x0000000600057308 */ /* 0x0000620000001000 */
[----:B------:R-:W-:Y:S01]  /*2b00*/  FADD.FTZ R9, -R6, -RZ ;  /* 0x800000ff06097221 */ /* 0x000fe20000010100 */
[----:B0-----:R-:W-:-:S05]  /*2b10*/  IADD3 R6, PT, PT, R7, 0x7f, -R4 ;  /* 0x0000007f07067810 */ /* 0x001fca0007ffe804 */
[----:B------:R-:W-:Y:S02]  /*2b20*/  IMAD.IADD R3, R6, 0x1, R3 ;  /* 0x0000000106037824 */ /* 0x000fe400078e0203 */
[----:B-1----:R-:W-:-:S04]  /*2b30*/  FFMA R8, R5, R9, 1 ;  /* 0x3f80000005087423 */ /* 0x002fc80000000009 */
[----:B------:R-:W-:-:S04]  /*2b40*/  FFMA R5, R5, R8, R5 ;  /* 0x0000000805057223 */ /* 0x000fc80000000005 */
[----:B------:R-:W-:-:S04]  /*2b50*/  FFMA R8, R0, R5, RZ ;  /* 0x0000000500087223 */ /* 0x000fc800000000ff */
[----:B------:R-:W-:-:S04]  /*2b60*/  FFMA R10, R9, R8, R0 ;  /* 0x00000008090a7223 */ /* 0x000fc80000000000 */
[----:B------:R-:W-:-:S04]  /*2b70*/  FFMA R10, R5, R10, R8 ;  /* 0x0000000a050a7223 */ /* 0x000fc80000000008 */
[----:B------:R-:W-:-:S04]  /*2b80*/  FFMA R9, R9, R10, R0 ;  /* 0x0000000a09097223 */ /* 0x000fc80000000000 */
[----:B------:R-:W-:-:S05]  /*2b90*/  FFMA R0, R5, R9, R10 ;  /* 0x0000000905007223 */ /* 0x000fca000000000a */
[----:B------:R-:W-:-:S04]  /*2ba0*/  SHF.R.U32.HI R4, RZ, 0x17, R0 ;  /* 0x00000017ff047819 */ /* 0x000fc80000011600 */
[----:B------:R-:W-:-:S04]  /*2bb0*/  LOP3.LUT R4, R4, 0xff, RZ, 0xc0, !PT ;  /* 0x000000ff04047812 */ /* 0x000fc800078ec0ff */
[----:B------:R-:W-:-:S05]  /*2bc0*/  IADD3 R7, PT, PT, R4, R3, RZ ;  /* 0x0000000304077210 */ /* 0x000fca0007ffe0ff */
        /* <DEDUP_REMOVED lines=11> */
[-CC-:B------:R-:W-:Y:S01]  /*2c80*/  FFMA.RM R4, R5, R9.reuse, R10.reuse ;  /* 0x0000000905047223 */ /* 0x180fe2000000400a */
        /* <DEDUP_REMOVED lines=20> */
.L_x_55:
[----:B------:R-:W-:-:S04]  /*2dd0*/  LOP3.LUT R0, R0, 0x80000000, RZ, 0xc0, !PT ;  /* 0x8000000000007812 */ /* 0x000fc800078ec0ff */
[----:B------:R-:W-:Y:S01]  /*2de0*/  LOP3.LUT R0, R0, 0x7f800000, RZ, 0xfc, !PT ;  /* 0x7f80000000007812 */ /* 0x000fe200078efcff */
[----:B------:R-:W-:Y:S06]  /*2df0*/  BRA `(.L_x_56) ;  /* 0x0000000000047947 */ /* 0x000fec0003800000 */
.L_x_54:
[----:B------:R-:W-:-:S07]  /*2e00*/  IMAD R0, R3, 0x800000, R0 ;  /* 0x0080000003007824 */ /* 0x000fce00078e0200 */
.L_x_56:
[----:B------:R-:W-:Y:S05]  /*2e10*/  BSYNC.RECONVERGENT B2 ;  /* 0x0000000000027941 */ /* 0x000fea0003800200 */
.L_x_53:
[----:B------:R-:W-:Y:S05]  /*2e20*/  BRA `(.L_x_57) ;  /* 0x0000000000207947 */ /* 0x000fea0003800000 */
.L_x_52:
[----:B------:R-:W-:-:S04]  /*2e30*/  LOP3.LUT R0, R5, 0x80000000, R0, 0x48, !PT ;  /* 0x8000000005007812 */ /* 0x000fc800078e4800 */
[----:B------:R-:W-:Y:S01]  /*2e40*/  LOP3.LUT R0, R0, 0x7f800000, RZ, 0xfc, !PT ;  /* 0x7f80000000007812 */ /* 0x000fe200078efcff */
[----:B------:R-:W-:Y:S06]  /*2e50*/  BRA `(.L_x_57) ;  /* 0x0000000000147947 */ /* 0x000fec0003800000 */
.L_x_51:
[----:B------:R-:W-:Y:S01]  /*2e60*/  LOP3.LUT R0, R5, 0x80000000, R0, 0x48, !PT ;  /* 0x8000000005007812 */ /* 0x000fe200078e4800 */
[----:B------:R-:W-:Y:S06]  /*2e70*/  BRA `(.L_x_57) ;  /* 0x00000000000c7947 */ /* 0x000fec0003800000 */
.L_x_50:
[----:B------:R-:W0:Y:S01]  /*2e80*/  MUFU.RSQ R0, -QNAN ;  /* 0xffc0000000007908 */ /* 0x000e220000001400 */
[----:B------:R-:W-:Y:S05]  /*2e90*/  BRA `(.L_x_57) ;  /* 0x0000000000047947 */ /* 0x000fea0003800000 */
.L_x_49:
[----:B------:R-:W-:-:S07]  /*2ea0*/  FADD.FTZ R0, R14, R13 ;  /* 0x0000000d0e007221 */ /* 0x000fce0000010000 */
.L_x_57:
[----:B------:R-:W-:Y:S05]  /*2eb0*/  BSYNC.RECONVERGENT B1 ;  /* 0x0000000000017941 */ /* 0x000fea0003800200 */
.L_x_47:
[----:B------:R-:W-:-:S04]  /*2ec0*/  IMAD.MOV.U32 R3, RZ, RZ, 0x0 ;  /* 0x00000000ff037424 */ /* 0x000fc800078e00ff */
[----:B0-----:R-:W-:Y:S05]  /*2ed0*/  RET.REL.NODEC R2 `(_Z14calculate_tempiPdPfS_S0_S_S0_iiiidfdfdfdfdfdfS0_) ;  /* 0xffffffd002487950 */ /* 0x001fea0003c3ffff */
.L_x_58:
        /* <DEDUP_REMOVED lines=10> */
.L_x_63:


//--------------------- .nv.global.init           --------------------------
	.section	.nv.global.init,"aw",@progbits
.nv.global.init:
	.type		$str$4,@object
	.size		$str$4,($str$7 - $str$4)
$str$4:
        /*0000*/ 	.byte	0x70, 0x6f, 0x77, 0x65, 0x72, 0x20, 0x66, 0x6c, 0x6f, 0x61, 0x74, 0x3a, 0x20, 0x25, 0x66, 0x0a
        /*0010*/ 	.byte	0x0a, 0x00
	.type		$str$7,@object
	.size		$str$7,($str - $str$7)
$str$7:
        /*0012*/ 	.byte	0x70, 0x6f, 0x77, 0x65, 0x72, 0x20, 0x66, 0x6c, 0x6f, 0x61, 0x74, 0x3a, 0x20, 0x25, 0x6c, 0x66
        /*0022*/ 	.byte	0x0a, 0x00
	.type		$str,@object
	.size		$str,($str$1 - $str)
$str:
        /*0024*/ 	.byte	0x72, 0x65, 0x6c, 0x61, 0x74, 0x69, 0x76, 0x65, 0x3a, 0x20, 0x25, 0x66, 0x20, 0x2f, 0x20, 0x25
        /*0034*/ 	.byte	0x66, 0x20, 0x3d, 0x20, 0x25, 0x66, 0x0a, 0x00
	.type		$str$1,@object
	.size		$str$1,($str$2 - $str$1)
$str$1:
        /*003c*/ 	.byte	0x61, 0x62, 0x73, 0x6f, 0x6c, 0x75, 0x74, 0x65, 0x3a, 0x20, 0x25, 0x66, 0x20, 0x2d, 0x20, 0x25
        /*004c*/ 	.byte	0x66, 0x20, 0x3d, 0x20, 0x25, 0x66, 0x0a, 0x00
	.type		$str$2,@object
	.size		$str$2,($str$5 - $str$2)
$str$2:
        /*0054*/ 	.byte	0x69, 0x6e, 0x70, 0x75, 0x74, 0x73, 0x20, 0x66, 0x6c, 0x6f, 0x61, 0x74, 0x3a, 0x20, 0x52, 0x79
        /*0064*/ 	.byte	0x20, 0x3d, 0x20, 0x25, 0x66, 0x2c, 0x20, 0x52, 0x78, 0x20, 0x3d, 0x20, 0x25, 0x66, 0x2c, 0x20
        /*0074*/ 	.byte	0x52, 0x7a, 0x20, 0x3d, 0x20, 0x25, 0x66, 0x2c, 0x20, 0x43, 0x61, 0x70, 0x20, 0x3d, 0x20, 0x25
        /*0084*/ 	.byte	0x66, 0x0a, 0x00
	.type		$str$5,@object
	.size		$str$5,($str$3 - $str$5)
$str$5:
        /*0087*/ 	.byte	0x69, 0x6e, 0x70, 0x75, 0x74, 0x73, 0x20, 0x64, 0x6f, 0x75, 0x62, 0x6c, 0x65, 0x3a, 0x20, 0x52
        /*0097*/ 	.byte	0x79, 0x20, 0x3d, 0x20, 0x25, 0x6c, 0x66, 0x2c, 0x20, 0x52, 0x78, 0x20, 0x3d, 0x20, 0x25, 0x6c
        /*00a7*/ 	.byte	0x66, 0x2c, 0x20, 0x52, 0x7a, 0x20, 0x3d, 0x20, 0x25, 0x6c, 0x66, 0x2c, 0x20, 0x43, 0x61, 0x70
        /*00b7*/ 	.byte	0x20, 0x3d, 0x20, 0x25, 0x6c, 0x66, 0x0a, 0x00
	.type		$str$3,@object
	.size		$str$3,($str$6 - $str$3)
$str$3:
        /*00bf*/ 	.byte	0x74, 0x65, 0x6d, 0x70, 0x20, 0x66, 0x6c, 0x6f, 0x61, 0x74, 0x3a, 0x20, 0x74, 0x79, 0x20, 0x78
        /*00cf*/ 	.byte	0x20, 0x74, 0x78, 0x20, 0x3d, 0x20, 0x25, 0x66, 0x2c, 0x20, 0x53, 0x20, 0x78, 0x20, 0x74, 0x78
        /*00df*/ 	.byte	0x20, 0x3d, 0x20, 0x25, 0x66, 0x2c, 0x20, 0x4e, 0x20, 0x78, 0x20, 0x74, 0x78, 0x20, 0x3d, 0x20
        /*00ef*/ 	.byte	0x25, 0x66, 0x2c, 0x20, 0x74, 0x79, 0x20, 0x78, 0x20, 0x45, 0x20, 0x3d, 0x20, 0x25, 0x66, 0x2c
        /*00ff*/ 	.byte	0x20, 0x74, 0x79, 0x20, 0x78, 0x20, 0x57, 0x20, 0x3d, 0x20, 0x25, 0x66, 0x0a, 0x00
	.type		$str$6,@object
	.size		$str$6,(.L_6 - $str$6)
$str$6:
        /*010d*/ 	.byte	0x74, 0x65, 0x6d, 0x70, 0x20, 0x64, 0x6f, 0x75, 0x62, 0x6c, 0x65, 0x3a, 0x20, 0x74, 0x79, 0x20
        /*011d*/ 	.byte	0x78, 0x20, 0x74, 0x78, 0x20, 0x3d, 0x20, 0x25, 0x6c, 0x66, 0x2c, 0x20, 0x53, 0x20, 0x78, 0x20
        /*012d*/ 	.byte	0x74, 0x78, 0x20, 0x3d, 0x20, 0x25, 0x6c, 0x66, 0x2c, 0x20, 0x4e, 0x20, 0x78, 0x20, 0x74, 0x78
        /*013d*/ 	.byte	0x20, 0x3d, 0x20, 0x25, 0x6c, 0x66, 0x2c, 0x20, 0x74, 0x79, 0x20, 0x78, 0x20, 0x45, 0x20, 0x3d
        /*014d*/ 	.byte	0x20, 0x25, 0x6c, 0x66, 0x2c, 0x20, 0x74, 0x79, 0x20, 0x78, 0x20, 0x57, 0x20, 0x3d, 0x20, 0x25
        /*015d*/ 	.byte	0x6c, 0x66, 0x0a, 0x00
.L_6:


//--------------------- .nv.shared.reserved.0     --------------------------
	.section	.nv.shared.reserved.0,"aw",@nobits
	.weak		__nv_reservedSMEM_offset_0_alias
	.size		__nv_reservedSMEM_offset_0_alias, 0, 64
	.other		__nv_reservedSMEM_offset_0_alias,@"STO_CUDA_RESERVED_SHARED STV_DEFAULT"
__nv_reservedSMEM_offset_0_alias:
	.zero		0
	.zero		64


//--------------------- .nv.shared._Z14calculate_tempiPdPfS_S0_S_S0_iiiidfdfdfdfdfdfS0_ --------------------------
	.section	.nv.shared._Z14calculate_tempiPdPfS_S0_S_S0_iiiidfdfdfdfdfdfS0_,"aw",@nobits
	.sectionflags	@""
	.align	8
.nv.shared._Z14calculate_tempiPdPfS_S0_S_S0_iiiidfdfdfdfdfdfS0_:
	.zero		10240


//--------------------- .nv.constant0._Z16compareOutputGPUIdfEvPT_PT0_S3_ --------------------------
	.section	.nv.constant0._Z16compareOutputGPUIdfEvPT_PT0_S3_,"a",@progbits
	.sectionflags	@""
	.align	4
.nv.constant0._Z16compareOutputGPUIdfEvPT_PT0_S3_:
	.zero		920


//--------------------- .nv.constant0._Z14calculate_tempiPdPfS_S0_S_S0_iiiidfdfdfdfdfdfS0_ --------------------------
	.section	.nv.constant0._Z14calculate_tempiPdPfS_S0_S_S0_iiiidfdfdfdfdfdfS0_,"a",@progbits
	.sectionflags	@""
	.align	4
.nv.constant0._Z14calculate_tempiPdPfS_S0_S_S0_iiiidfdfdfdfdfdfS0_:
	.zero		1072


//--------------------- SYMBOLS --------------------------

	.type		.nv.reservedSmem.offset0,@object
	.size		.nv.reservedSmem.offset0,0x4
	.type		.nv.reservedSmem.cap,@object
	.size		.nv.reservedSmem.cap,0x4
	.type		vprintf,@function
